	.target	sm_100a

	.elftype	@"ET_EXEC"


//--------------------- .note.nv.tkinfo           --------------------------
	.section	.note.nv.tkinfo,"",@"SHT_NOTE"
	.sectionflags	@"SHF_NOTE_NV_TKINFO"
	.tkinfo
        /*0018*/ 	.word	0x00000002
        /*0030*/ 	.string	""
        /*0030*/ 	.string	"ptxas"
        /*0030*/ 	.string	"Cuda compilation tools, release 13.0, V13.0.88"
        /*0030*/ 	.string	"Build cuda_13.0.r13.0/compiler.36424714_0"
        /*0030*/ 	.string	"-arch sm_100a -m 64 "



//--------------------- .note.nv.cuinfo           --------------------------
	.section	.note.nv.cuinfo,"",@"SHT_NOTE"
	.sectionflags	@"SHF_NOTE_NV_CUINFO"
        /*0018*/ 	.short	0x0002
        /*001a*/ 	.short	0x0064
        /*001c*/ 	.short	0x0082
	.zero		2


//--------------------- .nv.info                  --------------------------
	.section	.nv.info,"",@"SHT_CUDA_INFO"
	.align	4


	//----- nvinfo : EIATTR_REGCOUNT
	.align		4
        /*0000*/ 	.byte	0x04, 0x2f
        /*0002*/ 	.short	(.L_19 - .L_18)
	.align		4
.L_18:
        /*0004*/ 	.word	index@(_ZN7cutlass13device_kernelINS_4gemm6kernel13GemmUniversalIN4cute5tupleIJiiiiEEENS1_10collective13CollectiveMmaINS1_35MainloopSm100TmaUmmaWarpSpecializedILi4ELi2ELi4ENS5_IJNS4_1CILi2EEENSA_ILi4EEENSA_ILi1EEEEEEEENS5_IJNSA_ILi256EEENSA_ILi64EEESH_EEEfNS5_IJlSD_lEEEfSJ_NS4_8TiledMMAINS4_8MMA_AtomIJNS4_23SM100_MMA_TF32_2x1SM_SSINS_10tfloat32_tESN_fLi256ELi64ELNS4_4UMMA5MajorE0ELSP_0ELNSO_7ScaleInE0ELSQ_0EEEEEENS4_6LayoutINS5_IJSD_SD_SD_EEENS5_IJNSA_ILi0EEESV_SV_EEEEENS5_IJNS4_10UnderscoreESY_SY_EEEEENS4_28SM100_TMA_2SM_LOAD_MULTICASTENS4_14ComposedLayoutINS4_7SwizzleILi3ELi4ELi3EEENS4_18smem_ptr_flag_bitsILi32EEENST_INS5_IJNSA_ILi8EEENSA_ILi32EEEEEENS5_IJS18_SD_EEEEEEEvNS4_8identityENS4_18SM100_TMA_2SM_LOADES1C_vS1D_EENS_8epilogue10collective18CollectiveEpilogueINS1G_23Sm100TmaWarpSpecializedILi4ELi2ELi16ELb1ELb0EEEJNS5_IJNSA_ILi128EEESH_SH_EEENS5_IJNST_IS1L_SD_EENST_INSA_ILi16EEESD_EEEEEfSJ_fSJ_NS1G_6fusion15FusionCallbacksIS1K_NS1R_17LinearCombinationIffffLNS_15FloatRoundStyleE2EEES1M_S1Q_JEEENS4_5SM1004TMEM4LOAD26SM100_TMEM_LOAD_32dp32b16xENS4_13SM90_TMA_LOADENS12_INS13_ILi2ELi4ELi3EEES16_NST_INS5_IJS17_S1O_EEENS5_IJS1O_SD_EEEEEEENS4_39AutoVectorizingCopyWithAssumedAlignmentILi128EEENS4_14SM90_TMA_STOREES26_S28_S28_EEEvvEEEEvNT_6ParamsE)
        /*0008*/ 	.word	0x0000004d


	//----- nvinfo : EIATTR_FRAME_SIZE
	.align		4
.L_19:
        /*000c*/ 	.byte	0x04, 0x11
        /*000e*/ 	.short	(.L_21 - .L_20)
	.align		4
.L_20:
        /*0010*/ 	.word	index@($__internal_2_$__cuda_sm10x_tcgen05_guardrail_trap_unallocated_columns_being_dealloced)
        /*0014*/ 	.word	0x00000000


	//----- nvinfo : EIATTR_FRAME_SIZE
	.align		4
.L_21:
        /*0018*/ 	.byte	0x04, 0x11
        /*001a*/ 	.short	(.L_23 - .L_22)
	.align		4
.L_22:
        /*001c*/ 	.word	index@($__internal_1_$__cuda_sm10x_tcgen05_guardrail_trap_phase_invalid_during_alloc)
        /*0020*/ 	.word	0x00000000


	//----- nvinfo : EIATTR_FRAME_SIZE
	.align		4
.L_23:
        /*0024*/ 	.byte	0x04, 0x11
        /*0026*/ 	.short	(.L_25 - .L_24)
	.align		4
.L_24:
        /*0028*/ 	.word	index@($__internal_0_$__cuda_sm10x_tcgen05_guardrail_trap_col_being_dealloced_not_returned_by_alloc)
        /*002c*/ 	.word	0x00000000


	//----- nvinfo : EIATTR_FRAME_SIZE
	.align		4
.L_25:
        /*0030*/ 	.byte	0x04, 0x11
        /*0032*/ 	.short	(.L_27 - .L_26)
	.align		4
.L_26:
        /*0034*/ 	.word	index@(_ZN7cutlass13device_kernelINS_4gemm6kernel13GemmUniversalIN4cute5tupleIJiiiiEEENS1_10collective13CollectiveMmaINS1_35MainloopSm100TmaUmmaWarpSpecializedILi4ELi2ELi4ENS5_IJNS4_1CILi2EEENSA_ILi4EEENSA_ILi1EEEEEEEENS5_IJNSA_ILi256EEENSA_ILi64EEESH_EEEfNS5_IJlSD_lEEEfSJ_NS4_8TiledMMAINS4_8MMA_AtomIJNS4_23SM100_MMA_TF32_2x1SM_SSINS_10tfloat32_tESN_fLi256ELi64ELNS4_4UMMA5MajorE0ELSP_0ELNSO_7ScaleInE0ELSQ_0EEEEEENS4_6LayoutINS5_IJSD_SD_SD_EEENS5_IJNSA_ILi0EEESV_SV_EEEEENS5_IJNS4_10UnderscoreESY_SY_EEEEENS4_28SM100_TMA_2SM_LOAD_MULTICASTENS4_14ComposedLayoutINS4_7SwizzleILi3ELi4ELi3EEENS4_18smem_ptr_flag_bitsILi32EEENST_INS5_IJNSA_ILi8EEENSA_ILi32EEEEEENS5_IJS18_SD_EEEEEEEvNS4_8identityENS4_18SM100_TMA_2SM_LOADES1C_vS1D_EENS_8epilogue10collective18CollectiveEpilogueINS1G_23Sm100TmaWarpSpecializedILi4ELi2ELi16ELb1ELb0EEEJNS5_IJNSA_ILi128EEESH_SH_EEENS5_IJNST_IS1L_SD_EENST_INSA_ILi16EEESD_EEEEEfSJ_fSJ_NS1G_6fusion15FusionCallbacksIS1K_NS1R_17LinearCombinationIffffLNS_15FloatRoundStyleE2EEES1M_S1Q_JEEENS4_5SM1004TMEM4LOAD26SM100_TMEM_LOAD_32dp32b16xENS4_13SM90_TMA_LOADENS12_INS13_ILi2ELi4ELi3EEES16_NST_INS5_IJS17_S1O_EEENS5_IJS1O_SD_EEEEEEENS4_39AutoVectorizingCopyWithAssumedAlignmentILi128EEENS4_14SM90_TMA_STOREES26_S28_S28_EEEvvEEEEvNT_6ParamsE)
        /*0038*/ 	.word	0x00000000


	//----- nvinfo : EIATTR_MIN_STACK_SIZE
	.align		4
.L_27:
        /*003c*/ 	.byte	0x04, 0x12
        /*003e*/ 	.short	(.L_29 - .L_28)
	.align		4
.L_28:
        /*0040*/ 	.word	index@(_ZN7cutlass13device_kernelINS_4gemm6kernel13GemmUniversalIN4cute5tupleIJiiiiEEENS1_10collective13CollectiveMmaINS1_35MainloopSm100TmaUmmaWarpSpecializedILi4ELi2ELi4ENS5_IJNS4_1CILi2EEENSA_ILi4EEENSA_ILi1EEEEEEEENS5_IJNSA_ILi256EEENSA_ILi64EEESH_EEEfNS5_IJlSD_lEEEfSJ_NS4_8TiledMMAINS4_8MMA_AtomIJNS4_23SM100_MMA_TF32_2x1SM_SSINS_10tfloat32_tESN_fLi256ELi64ELNS4_4UMMA5MajorE0ELSP_0ELNSO_7ScaleInE0ELSQ_0EEEEEENS4_6LayoutINS5_IJSD_SD_SD_EEENS5_IJNSA_ILi0EEESV_SV_EEEEENS5_IJNS4_10UnderscoreESY_SY_EEEEENS4_28SM100_TMA_2SM_LOAD_MULTICASTENS4_14ComposedLayoutINS4_7SwizzleILi3ELi4ELi3EEENS4_18smem_ptr_flag_bitsILi32EEENST_INS5_IJNSA_ILi8EEENSA_ILi32EEEEEENS5_IJS18_SD_EEEEEEEvNS4_8identityENS4_18SM100_TMA_2SM_LOADES1C_vS1D_EENS_8epilogue10collective18CollectiveEpilogueINS1G_23Sm100TmaWarpSpecializedILi4ELi2ELi16ELb1ELb0EEEJNS5_IJNSA_ILi128EEESH_SH_EEENS5_IJNST_IS1L_SD_EENST_INSA_ILi16EEESD_EEEEEfSJ_fSJ_NS1G_6fusion15FusionCallbacksIS1K_NS1R_17LinearCombinationIffffLNS_15FloatRoundStyleE2EEES1M_S1Q_JEEENS4_5SM1004TMEM4LOAD26SM100_TMEM_LOAD_32dp32b16xENS4_13SM90_TMA_LOADENS12_INS13_ILi2ELi4ELi3EEES16_NST_INS5_IJS17_S1O_EEENS5_IJS1O_SD_EEEEEEENS4_39AutoVectorizingCopyWithAssumedAlignmentILi128EEENS4_14SM90_TMA_STOREES26_S28_S28_EEEvvEEEEvNT_6ParamsE)
        /*0044*/ 	.word	0x00000000
.L_29:


//--------------------- .nv.compat                --------------------------
	.section	.nv.compat,"",@"SHT_CUDA_COMPAT_INFO"
	.align	4
        /*0000*/ 	.byte	0x02, 0x09, 0x01, 0x00, 0x02, 0x02, 0x02, 0x00, 0x02, 0x05, 0x05, 0x00, 0x03, 0x07, 0x01, 0x01
        /*0010*/ 	.byte	0x02, 0x03, 0x01, 0x00, 0x02, 0x06, 0x01, 0x00, 0x04, 0x0b, 0x08, 0x00, 0x09, 0x00, 0x00, 0x00
        /*0020*/ 	.byte	0x00, 0x00, 0x00, 0x00


//--------------------- .nv.info._ZN7cutlass13device_kernelINS_4gemm6kernel13GemmUniversalIN4cute5tupleIJiiiiEEENS1_10collective13CollectiveMmaINS1_35MainloopSm100TmaUmmaWarpSpecializedILi4ELi2ELi4ENS5_IJNS4_1CILi2EEENSA_ILi4EEENSA_ILi1EEEEEEEENS5_IJNSA_ILi256EEENSA_ILi64EEESH_EEEfNS5_IJlSD_lEEEfSJ_NS4_8TiledMMAINS4_8MMA_AtomIJNS4_23SM100_MMA_TF32_2x1SM_SSINS_10tfloat32_tESN_fLi256ELi64ELNS4_4UMMA5MajorE0ELSP_0ELNSO_7ScaleInE0ELSQ_0EEEEEENS4_6LayoutINS5_IJSD_SD_SD_EEENS5_IJNSA_ILi0EEESV_SV_EEEEENS5_IJNS4_10UnderscoreESY_SY_EEEEENS4_28SM100_TMA_2SM_LOAD_MULTICASTENS4_14ComposedLayoutINS4_7SwizzleILi3ELi4ELi3EEENS4_18smem_ptr_flag_bitsILi32EEENST_INS5_IJNSA_ILi8EEENSA_ILi32EEEEEENS5_IJS18_SD_EEEEEEEvNS4_8identityENS4_18SM100_TMA_2SM_LOADES1C_vS1D_EENS_8epilogue10collective18CollectiveEpilogueINS1G_23Sm100TmaWarpSpecializedILi4ELi2ELi16ELb1ELb0EEEJNS5_IJNSA_ILi128EEESH_SH_EEENS5_IJNST_IS1L_SD_EENST_INSA_ILi16EEESD_EEEEEfSJ_fSJ_NS1G_6fusion15FusionCallbacksIS1K_NS1R_17LinearCombinationIffffLNS_15FloatRoundStyleE2EEES1M_S1Q_JEEENS4_5SM1004TMEM4LOAD26SM100_TMEM_LOAD_32dp32b16xENS4_13SM90_TMA_LOADENS12_INS13_ILi2ELi4ELi3EEES16_NST_INS5_IJS17_S1O_EEENS5_IJS1O_SD_EEEEEEENS4_39AutoVectorizingCopyWithAssumedAlignmentILi128EEENS4_14SM90_TMA_STOREES26_S28_S28_EEEvvEEEEvNT_6ParamsE --------------------------
	.section	.nv.info._ZN7cutlass13device_kernelINS_4gemm6kernel13GemmUniversalIN4cute5tupleIJiiiiEEENS1_10collective13CollectiveMmaINS1_35MainloopSm100TmaUmmaWarpSpecializedILi4ELi2ELi4ENS5_IJNS4_1CILi2EEENSA_ILi4EEENSA_ILi1EEEEEEEENS5_IJNSA_ILi256EEENSA_ILi64EEESH_EEEfNS5_IJlSD_lEEEfSJ_NS4_8TiledMMAINS4_8MMA_AtomIJNS4_23SM100_MMA_TF32_2x1SM_SSINS_10tfloat32_tESN_fLi256ELi64ELNS4_4UMMA5MajorE0ELSP_0ELNSO_7ScaleInE0ELSQ_0EEEEEENS4_6LayoutINS5_IJSD_SD_SD_EEENS5_IJNSA_ILi0EEESV_SV_EEEEENS5_IJNS4_10UnderscoreESY_SY_EEEEENS4_28SM100_TMA_2SM_LOAD_MULTICASTENS4_14ComposedLayoutINS4_7SwizzleILi3ELi4ELi3EEENS4_18smem_ptr_flag_bitsILi32EEENST_INS5_IJNSA_ILi8EEENSA_ILi32EEEEEENS5_IJS18_SD_EEEEEEEvNS4_8identityENS4_18SM100_TMA_2SM_LOADES1C_vS1D_EENS_8epilogue10collective18CollectiveEpilogueINS1G_23Sm100TmaWarpSpecializedILi4ELi2ELi16ELb1ELb0EEEJNS5_IJNSA_ILi128EEESH_SH_EEENS5_IJNST_IS1L_SD_EENST_INSA_ILi16EEESD_EEEEEfSJ_fSJ_NS1G_6fusion15FusionCallbacksIS1K_NS1R_17LinearCombinationIffffLNS_15FloatRoundStyleE2EEES1M_S1Q_JEEENS4_5SM1004TMEM4LOAD26SM100_TMEM_LOAD_32dp32b16xENS4_13SM90_TMA_LOADENS12_INS13_ILi2ELi4ELi3EEES16_NST_INS5_IJS17_S1O_EEENS5_IJS1O_SD_EEEEEEENS4_39AutoVectorizingCopyWithAssumedAlignmentILi128EEENS4_14SM90_TMA_STOREES26_S28_S28_EEEvvEEEEvNT_6ParamsE,"",@"SHT_CUDA_INFO"
	.sectionflags	@""
	.align	4


	//----- nvinfo : EIATTR_CUDA_API_VERSION
	.align		4
        /*0000*/ 	.byte	0x04, 0x37
        /*0002*/ 	.short	(.L_31 - .L_30)
.L_30:
        /*0004*/ 	.word	0x00000082


	//----- nvinfo : EIATTR_KPARAM_INFO
	.align		4
.L_31:
        /*0008*/ 	.byte	0x04, 0x17
        /*000a*/ 	.short	(.L_33 - .L_32)
.L_32:
        /*000c*/ 	.word	0x00000000
        /*0010*/ 	.short	0x0000
        /*0012*/ 	.short	0x0000
        /*0014*/ 	.byte	0x00, 0xf0, 0x01, 0x20


	//----- nvinfo : EIATTR_AT_ENTRY_FRAGMENTS
	.align		4
.L_33:
        /*0018*/ 	.byte	0x04, 0x4f
        /*001a*/ 	.short	(.L_35 - .L_34)


	//   ....[0]....
.L_34:
        /*001c*/ 	.word	0x00000007


	//----- nvinfo : EIATTR_RESERVED_SMEM_USED
	.align		4
.L_35:
        /*0020*/ 	.byte	0x01, 0x41
	.zero		2


	//----- nvinfo : EIATTR_SPARSE_MMA_MASK
	.align		4
        /*0024*/ 	.byte	0x03, 0x50
        /*0026*/ 	.short	0x0000


	//----- nvinfo : EIATTR_TCGEN05_2CTA_USED
	.align		4
        /*0028*/ 	.byte	0x01, 0x52
	.zero		2


	//----- nvinfo : EIATTR_MAXREG_COUNT
	.align		4
        /*002c*/ 	.byte	0x03, 0x1b
        /*002e*/ 	.short	0x00ff


	//----- nvinfo : EIATTR_NUM_BARRIERS
	.align		4
        /*0030*/ 	.byte	0x02, 0x4c
        /*0032*/ 	.byte	0x07
	.zero		1


	//----- nvinfo : EIATTR_EXTERNS
	.align		4
        /*0034*/ 	.byte	0x04, 0x0f
        /*0036*/ 	.short	(.L_37 - .L_36)


	//   ....[0]....
	.align		4
.L_36:
        /*0038*/ 	.word	index@(__assertfail)


	//----- nvinfo : EIATTR_MERCURY_ISA_VERSION
	.align		4
.L_37:
        /*003c*/ 	.byte	0x03, 0x5f
        /*003e*/ 	.short	0x0101


	//----- nvinfo : EIATTR_INT_WARP_WIDE_INSTR_OFFSETS
	.align		4
        /*0040*/ 	.byte	0x04, 0x31
        /*0042*/ 	.short	(.L_39 - .L_38)


	//   ....[0]....
.L_38:
        /*0044*/ 	.word	0x00000d60


	//   ....[1]....
        /*0048*/ 	.word	0x00000e00


	//   ....[2]....
        /*004c*/ 	.word	0x00004740


	//   ....[3]....
        /*0050*/ 	.word	0x00004770


	//   ....[4]....
        /*0054*/ 	.word	0x00004790


	//   ....[5]....
        /*0058*/ 	.word	0x000052d0


	//   ....[6]....
        /*005c*/ 	.word	0x00005340


	//   ....[7]....
        /*0060*/ 	.word	0x00005420


	//   ....[8]....
        /*0064*/ 	.word	0x000054a0


	//   ....[9]....
        /*0068*/ 	.word	0x000055a0


	//   ....[10]....
        /*006c*/ 	.word	0x00005620


	//   ....[11]....
        /*0070*/ 	.word	0x00005710


	//   ....[12]....
        /*0074*/ 	.word	0x000057c0


	//----- nvinfo : EIATTR_COOP_GROUP_MASK_REGIDS
	.align		4
.L_39:
        /*0078*/ 	.byte	0x04, 0x29
        /*007a*/ 	.short	(.L_41 - .L_40)


	//   ....[0]....
.L_40:
        /*007c*/ 	.word	0xffffffff


	//   ....[1]....
        /*0080*/ 	.word	0xffffffff


	//   ....[2]....
        /*0084*/ 	.word	0xffffffff


	//   ....[3]....
        /*0088*/ 	.word	0xffffffff


	//   ....[4]....
        /*008c*/ 	.word	0xffffffff


	//   ....[5]....
        /*0090*/ 	.word	0xffffffff


	//   ....[6]....
        /*0094*/ 	.word	0xffffffff


	//   ....[7]....
        /*0098*/ 	.word	0xffffffff


	//   ....[8]....
        /*009c*/ 	.word	0xffffffff


	//   ....[9]....
        /*00a0*/ 	.word	0xffffffff


	//   ....[10]....
        /*00a4*/ 	.word	0xffffffff


	//   ....[11]....
        /*00a8*/ 	.word	0xffffffff


	//   ....[12]....
        /*00ac*/ 	.word	0xffffffff


	//   ....[13]....
        /*00b0*/ 	.word	0xffffffff


	//----- nvinfo : EIATTR_COOP_GROUP_INSTR_OFFSETS
	.align		4
.L_41:
        /*00b4*/ 	.byte	0x04, 0x28
        /*00b6*/ 	.short	(.L_43 - .L_42)


	//   ....[0]....
.L_42:
        /*00b8*/ 	.word	0x000000b0


	//   ....[1]....
        /*00bc*/ 	.word	0x00000510


	//   ....[2]....
        /*00c0*/ 	.word	0x000006d0


	//   ....[3]....
        /*00c4*/ 	.word	0x00000860


	//   ....[4]....
        /*00c8*/ 	.word	0x00000950


	//   ....[5]....
        /*00cc*/ 	.word	0x00000ab0


	//   ....[6]....
        /*00d0*/ 	.word	0x00000c40


	//   ....[7]....
        /*00d4*/ 	.word	0x00000e80


	//   ....[8]....
        /*00d8*/ 	.word	0x000024b0


	//   ....[9]....
        /*00dc*/ 	.word	0x00003360


	//   ....[10]....
        /*00e0*/ 	.word	0x00003830


	//   ....[11]....
        /*00e4*/ 	.word	0x00003860


	//   ....[12]....
        /*00e8*/ 	.word	0x00004640


	//   ....[13]....
        /*00ec*/ 	.word	0x00004850


	//----- nvinfo : EIATTR_VRC_CTA_INIT_COUNT
	.align		4
.L_43:
        /*00f0*/ 	.byte	0x02, 0x4a
        /*00f2*/ 	.byte	0x80
	.zero		1


	//----- nvinfo : EIATTR_SYSCALL_OFFSETS
	.align		4
        /*00f4*/ 	.byte	0x04, 0x46
        /*00f6*/ 	.short	(.L_45 - .L_44)


	//   ....[0]....
.L_44:
        /*00f8*/ 	.word	0x00006400


	//   ....[1]....
        /*00fc*/ 	.word	0x000064f0


	//   ....[2]....
        /*0100*/ 	.word	0x00006c50


	//   ....[3]....
        /*0104*/ 	.word	0x000073d0


	//   ....[4]....
        /*0108*/ 	.word	0x00007b30


	//   ....[5]....
        /*010c*/ 	.word	0x00008290


	//----- nvinfo : EIATTR_MBARRIER_INSTR_OFFSETS
	.align		4
.L_45:
        /*0110*/ 	.byte	0x04, 0x39
        /*0112*/ 	.short	(.L_47 - .L_46)


	//   ....[0]....
.L_46:
        /*0114*/ 	.word	0x00000640
        /*0118*/ 	.word	0x000000ff
        /*011c*/ 	.word	0x00000000
        /*0120*/ 	.short	0x0100
        /*0122*/ 	.byte	0x04
	.zero		1


	//   ....[1]....
        /*0124*/ 	.word	0x00000650
        /*0128*/ 	.word	0x000000ff
        /*012c*/ 	.word	0x00000020
        /*0130*/ 	.short	0x0100
        /*0132*/ 	.byte	0x04
	.zero		1


	//   ....[2]....
        /*0134*/ 	.word	0x00000660
        /*0138*/ 	.word	0x000000ff
        /*013c*/ 	.word	0x00000008
        /*0140*/ 	.short	0x0100
        /*0142*/ 	.byte	0x04
	.zero		1


	//   ....[3]....
        /*0144*/ 	.word	0x00000670
        /*0148*/ 	.word	0x000000ff
        /*014c*/ 	.word	0x00000028
        /*0150*/ 	.short	0x0100
        /*0152*/ 	.byte	0x04
	.zero		1


	//   ....[4]....
        /*0154*/ 	.word	0x00000680
        /*0158*/ 	.word	0x000000ff
        /*015c*/ 	.word	0x00000010
        /*0160*/ 	.short	0x0100
        /*0162*/ 	.byte	0x04
	.zero		1


	//   ....[5]....
        /*0164*/ 	.word	0x00000690
        /*0168*/ 	.word	0x000000ff
        /*016c*/ 	.word	0x00000030
        /*0170*/ 	.short	0x0100
        /*0172*/ 	.byte	0x04
	.zero		1


	//   ....[6]....
        /*0174*/ 	.word	0x000006a0
        /*0178*/ 	.word	0x000000ff
        /*017c*/ 	.word	0x00000018
        /*0180*/ 	.short	0x0100
        /*0182*/ 	.byte	0x04
	.zero		1


	//   ....[7]....
        /*0184*/ 	.word	0x000006b0
        /*0188*/ 	.word	0x000000ff
        /*018c*/ 	.word	0x00000038
        /*0190*/ 	.short	0x0100
        /*0192*/ 	.byte	0x04
	.zero		1


	//   ....[8]....
        /*0194*/ 	.word	0x000007d0
        /*0198*/ 	.word	0x000000ff
        /*019c*/ 	.word	0x00000040
        /*01a0*/ 	.short	0x0100
        /*01a2*/ 	.byte	0x04
	.zero		1


	//   ....[9]....
        /*01a4*/ 	.word	0x000007e0
        /*01a8*/ 	.word	0x000000ff
        /*01ac*/ 	.word	0x00000060
        /*01b0*/ 	.short	0x0100
        /*01b2*/ 	.byte	0x04
	.zero		1


	//   ....[10]....
        /*01b4*/ 	.word	0x000007f0
        /*01b8*/ 	.word	0x000000ff
        /*01bc*/ 	.word	0x00000048
        /*01c0*/ 	.short	0x0100
        /*01c2*/ 	.byte	0x04
	.zero		1


	//   ....[11]....
        /*01c4*/ 	.word	0x00000800
        /*01c8*/ 	.word	0x000000ff
        /*01cc*/ 	.word	0x00000068
        /*01d0*/ 	.short	0x0100
        /*01d2*/ 	.byte	0x04
	.zero		1


	//   ....[12]....
        /*01d4*/ 	.word	0x00000810
        /*01d8*/ 	.word	0x000000ff
        /*01dc*/ 	.word	0x00000050
        /*01e0*/ 	.short	0x0100
        /*01e2*/ 	.byte	0x04
	.zero		1


	//   ....[13]....
        /*01e4*/ 	.word	0x00000820
        /*01e8*/ 	.word	0x000000ff
        /*01ec*/ 	.word	0x00000070
        /*01f0*/ 	.short	0x0100
        /*01f2*/ 	.byte	0x04
	.zero		1


	//   ....[14]....
        /*01f4*/ 	.word	0x00000830
        /*01f8*/ 	.word	0x000000ff
        /*01fc*/ 	.word	0x00000058
        /*0200*/ 	.short	0x0100
        /*0202*/ 	.byte	0x04
	.zero		1


	//   ....[15]....
        /*0204*/ 	.word	0x00000840
        /*0208*/ 	.word	0x000000ff
        /*020c*/ 	.word	0x00000078
        /*0210*/ 	.short	0x0100
        /*0212*/ 	.byte	0x04
	.zero		1


	//   ....[16]....
        /*0214*/ 	.word	0x00000920
        /*0218*/ 	.word	0x000000ff
        /*021c*/ 	.word	0x00000080
        /*0220*/ 	.short	0x0100
        /*0222*/ 	.byte	0x06
	.zero		1


	//   ....[17]....
        /*0224*/ 	.word	0x00000930
        /*0228*/ 	.word	0x000000ff
        /*022c*/ 	.word	0x00000088
        /*0230*/ 	.short	0x0100
        /*0232*/ 	.byte	0x06
	.zero		1


	//   ....[18]....
        /*0234*/ 	.word	0x00000a60
        /*0238*/ 	.word	0x000000ff
        /*023c*/ 	.word	0x00000090
        /*0240*/ 	.short	0x0100
        /*0242*/ 	.byte	0x06
	.zero		1


	//   ....[19]....
        /*0244*/ 	.word	0x00000a70
        /*0248*/ 	.word	0x000000ff
        /*024c*/ 	.word	0x000000a0
        /*0250*/ 	.short	0x0100
        /*0252*/ 	.byte	0x06
	.zero		1


	//   ....[20]....
        /*0254*/ 	.word	0x00000a80
        /*0258*/ 	.word	0x000000ff
        /*025c*/ 	.word	0x00000098
        /*0260*/ 	.short	0x0100
        /*0262*/ 	.byte	0x06
	.zero		1


	//   ....[21]....
        /*0264*/ 	.word	0x00000a90
        /*0268*/ 	.word	0x000000ff
        /*026c*/ 	.word	0x000000a8
        /*0270*/ 	.short	0x0100
        /*0272*/ 	.byte	0x06
	.zero		1


	//   ....[22]....
        /*0274*/ 	.word	0x00000bb0
        /*0278*/ 	.word	0x000000ff
        /*027c*/ 	.word	0x000000b0
        /*0280*/ 	.short	0x0100
        /*0282*/ 	.byte	0x04
	.zero		1


	//   ....[23]....
        /*0284*/ 	.word	0x00000bc0
        /*0288*/ 	.word	0x000000ff
        /*028c*/ 	.word	0x000000d0
        /*0290*/ 	.short	0x0100
        /*0292*/ 	.byte	0x04
	.zero		1


	//   ....[24]....
        /*0294*/ 	.word	0x00000bd0
        /*0298*/ 	.word	0x000000ff
        /*029c*/ 	.word	0x000000b8
        /*02a0*/ 	.short	0x0100
        /*02a2*/ 	.byte	0x04
	.zero		1


	//   ....[25]....
        /*02a4*/ 	.word	0x00000be0
        /*02a8*/ 	.word	0x000000ff
        /*02ac*/ 	.word	0x000000d8
        /*02b0*/ 	.short	0x0100
        /*02b2*/ 	.byte	0x04
	.zero		1


	//   ....[26]....
        /*02b4*/ 	.word	0x00000bf0
        /*02b8*/ 	.word	0x000000ff
        /*02bc*/ 	.word	0x000000c0
        /*02c0*/ 	.short	0x0100
        /*02c2*/ 	.byte	0x04
	.zero		1


	//   ....[27]....
        /*02c4*/ 	.word	0x00000c00
        /*02c8*/ 	.word	0x000000ff
        /*02cc*/ 	.word	0x000000e0
        /*02d0*/ 	.short	0x0100
        /*02d2*/ 	.byte	0x04
	.zero		1


	//   ....[28]....
        /*02d4*/ 	.word	0x00000c10
        /*02d8*/ 	.word	0x000000ff
        /*02dc*/ 	.word	0x000000c8
        /*02e0*/ 	.short	0x0100
        /*02e2*/ 	.byte	0x04
	.zero		1


	//   ....[29]....
        /*02e4*/ 	.word	0x00000c20
        /*02e8*/ 	.word	0x000000ff
        /*02ec*/ 	.word	0x000000e8
        /*02f0*/ 	.short	0x0100
        /*02f2*/ 	.byte	0x04
	.zero		1


	//   ....[30]....
        /*02f4*/ 	.word	0x00000d10
        /*02f8*/ 	.word	0x000000ff
        /*02fc*/ 	.word	0x000000f0
        /*0300*/ 	.short	0x0100
        /*0302*/ 	.byte	0x04
	.zero		1


	//   ....[31]....
        /*0304*/ 	.word	0x00000d20
        /*0308*/ 	.word	0x000000ff
        /*030c*/ 	.word	0x00000100
        /*0310*/ 	.short	0x0100
        /*0312*/ 	.byte	0x04
	.zero		1


	//   ....[32]....
        /*0314*/ 	.word	0x00000d30
        /*0318*/ 	.word	0x000000ff
        /*031c*/ 	.word	0x000000f8
        /*0320*/ 	.short	0x0100
        /*0322*/ 	.byte	0x04
	.zero		1


	//   ....[33]....
        /*0324*/ 	.word	0x00000d40
        /*0328*/ 	.word	0x000000ff
        /*032c*/ 	.word	0x00000108
        /*0330*/ 	.short	0x0100
        /*0332*/ 	.byte	0x04
	.zero		1


	//   ....[34]....
        /*0334*/ 	.word	0x00000e40
        /*0338*/ 	.word	0x000000ff
        /*033c*/ 	.word	0x00000110
        /*0340*/ 	.short	0x0100
        /*0342*/ 	.byte	0x06
	.zero		1


	//   ....[35]....
        /*0344*/ 	.word	0x00001a90
        /*0348*/ 	.word	0x00000000
        /*034c*/ 	.word	0x00000100
        /*0350*/ 	.short	0x010a
        /*0352*/ 	.byte	0xff
	.zero		1


	//   ....[36]....
        /*0354*/ 	.word	0x00001ac0
        /*0358*/ 	.word	0x00000000
        /*035c*/ 	.word	0x000000f0
        /*0360*/ 	.short	0x0101
        /*0362*/ 	.byte	0xff
	.zero		1


	//   ....[37]....
        /*0364*/ 	.word	0x00001b80
        /*0368*/ 	.word	0x000000ff
        /*036c*/ 	.word	0x00000020
        /*0370*/ 	.short	0x010a
        /*0372*/ 	.byte	0x04
	.zero		1


	//   ....[38]....
        /*0374*/ 	.word	0x00001c50
        /*0378*/ 	.word	0x000000ff
        /*037c*/ 	.word	0x00000020
        /*0380*/ 	.short	0x010a
        /*0382*/ 	.byte	0x05
	.zero		1


	//   ....[39]....
        /*0384*/ 	.word	0x00001db0
        /*0388*/ 	.word	0x000000ff
        /*038c*/ 	.word	0x00000020
        /*0390*/ 	.short	0x010a
        /*0392*/ 	.byte	0x04
	.zero		1


	//   ....[40]....
        /*0394*/ 	.word	0x00002040
        /*0398*/ 	.word	0x000000ff
        /*039c*/ 	.word	0x00000088
        /*03a0*/ 	.short	0x0101
        /*03a2*/ 	.byte	0x15
	.zero		1


	//   ....[41]....
        /*03a4*/ 	.word	0x00002060
        /*03a8*/ 	.word	0x000000ff
        /*03ac*/ 	.word	0x00000020
        /*03b0*/ 	.short	0x010a
        /*03b2*/ 	.byte	0x04
	.zero		1


	//   ....[42]....
        /*03b4*/ 	.word	0x000020e0
        /*03b8*/ 	.word	0x000000ff
        /*03bc*/ 	.word	0x00000020
        /*03c0*/ 	.short	0x010a
        /*03c2*/ 	.byte	0x06
	.zero		1


	//   ....[43]....
        /*03c4*/ 	.word	0x00002220
        /*03c8*/ 	.word	0x000000ff
        /*03cc*/ 	.word	0x00000020
        /*03d0*/ 	.short	0x010a
        /*03d2*/ 	.byte	0x04
	.zero		1


	//   ....[44]....
        /*03d4*/ 	.word	0x000024e0
        /*03d8*/ 	.word	0x00000003
        /*03dc*/ 	.word	0x00000090
        /*03e0*/ 	.short	0x010a
        /*03e2*/ 	.byte	0xff
	.zero		1


	//   ....[45]....
        /*03e4*/ 	.word	0x00002630
        /*03e8*/ 	.word	0x00000000
        /*03ec*/ 	.word	0x00000000
        /*03f0*/ 	.short	0x0101
        /*03f2*/ 	.byte	0xff
	.zero		1


	//   ....[46]....
        /*03f4*/ 	.word	0x00002be0
        /*03f8*/ 	.word	0x000000ff
        /*03fc*/ 	.word	0x00000000
        /*0400*/ 	.short	0x010a
        /*0402*/ 	.byte	0x04
	.zero		1


	//   ....[47]....
        /*0404*/ 	.word	0x00002c70
        /*0408*/ 	.word	0x000000ff
        /*040c*/ 	.word	0x00000000
        /*0410*/ 	.short	0x010a
        /*0412*/ 	.byte	0x05
	.zero		1


	//   ....[48]....
        /*0414*/ 	.word	0x00002d00
        /*0418*/ 	.word	0x000000ff
        /*041c*/ 	.word	0x00000000
        /*0420*/ 	.short	0x010a
        /*0422*/ 	.byte	0x05
	.zero		1


	//   ....[49]....
        /*0424*/ 	.word	0x00002da0
        /*0428*/ 	.word	0x00000000
        /*042c*/ 	.word	0x00000000
        /*0430*/ 	.short	0x010a
        /*0432*/ 	.byte	0xff
	.zero		1


	//   ....[50]....
        /*0434*/ 	.word	0x00002ec0
        /*0438*/ 	.word	0x00000002
        /*043c*/ 	.word	0x000000f0
        /*0440*/ 	.short	0x010a
        /*0442*/ 	.byte	0xff
	.zero		1


	//   ....[51]....
        /*0444*/ 	.word	0x00002f30
        /*0448*/ 	.word	0x00000002
        /*044c*/ 	.word	0x00000000
        /*0450*/ 	.short	0x0101
        /*0452*/ 	.byte	0xff
	.zero		1


	//   ....[52]....
        /*0454*/ 	.word	0x00002f50
        /*0458*/ 	.word	0x000000ff
        /*045c*/ 	.word	0x000000a0
        /*0460*/ 	.short	0x010a
        /*0462*/ 	.byte	0x04
	.zero		1


	//   ....[53]....
        /*0464*/ 	.word	0x00003070
        /*0468*/ 	.word	0x00000002
        /*046c*/ 	.word	0x00000090
        /*0470*/ 	.short	0x010a
        /*0472*/ 	.byte	0xff
	.zero		1


	//   ....[54]....
        /*0474*/ 	.word	0x00003170
        /*0478*/ 	.word	0x00000002
        /*047c*/ 	.word	0x00000000
        /*0480*/ 	.short	0x0101
        /*0482*/ 	.byte	0xff
	.zero		1


	//   ....[55]....
        /*0484*/ 	.word	0x00003200
        /*0488*/ 	.word	0x000000ff
        /*048c*/ 	.word	0x000000a0
        /*0490*/ 	.short	0x0106
        /*0492*/ 	.byte	0x04
	.zero		1


	//   ....[56]....
        /*0494*/ 	.word	0x00003220
        /*0498*/ 	.word	0x000000ff
        /*049c*/ 	.word	0x000000a0
        /*04a0*/ 	.short	0x010a
        /*04a2*/ 	.byte	0x04
	.zero		1


	//   ....[57]....
        /*04a4*/ 	.word	0x000032b0
        /*04a8*/ 	.word	0x000000ff
        /*04ac*/ 	.word	0x000000a0
        /*04b0*/ 	.short	0x0106
        /*04b2*/ 	.byte	0x07
	.zero		1


	//   ....[58]....
        /*04b4*/ 	.word	0x000032f0
        /*04b8*/ 	.word	0x00000000
        /*04bc*/ 	.word	0x000000a0
        /*04c0*/ 	.short	0x010a
        /*04c2*/ 	.byte	0xff
	.zero		1


	//   ....[59]....
        /*04c4*/ 	.word	0x00003530
        /*04c8*/ 	.word	0x000000ff
        /*04cc*/ 	.word	0x00000008
        /*04d0*/ 	.short	0x010a
        /*04d2*/ 	.byte	0x05
	.zero		1


	//   ....[60]....
        /*04d4*/ 	.word	0x00003550
        /*04d8*/ 	.word	0x000000ff
        /*04dc*/ 	.word	0x00000008
        /*04e0*/ 	.short	0x010a
        /*04e2*/ 	.byte	0x05
	.zero		1


	//   ....[61]....
        /*04e4*/ 	.word	0x000036e0
        /*04e8*/ 	.word	0x000000ff
        /*04ec*/ 	.word	0x00000008
        /*04f0*/ 	.short	0x010a
        /*04f2*/ 	.byte	0x05
	.zero		1


	//   ....[62]....
        /*04f4*/ 	.word	0x00003700
        /*04f8*/ 	.word	0x000000ff
        /*04fc*/ 	.word	0x00000008
        /*0500*/ 	.short	0x010a
        /*0502*/ 	.byte	0x05
	.zero		1


	//   ....[63]....
        /*0504*/ 	.word	0x000037c0
        /*0508*/ 	.word	0x000000ff
        /*050c*/ 	.word	0x00000000
        /*0510*/ 	.short	0x0101
        /*0512*/ 	.byte	0x04
	.zero		1


	//   ....[64]....
        /*0514*/ 	.word	0x00003b80
        /*0518*/ 	.word	0x00000000
        /*051c*/ 	.word	0x00000090
        /*0520*/ 	.short	0x010a
        /*0522*/ 	.byte	0xff
	.zero		1


	//   ....[65]....
        /*0524*/ 	.word	0x00003c40
        /*0528*/ 	.word	0x00000000
        /*052c*/ 	.word	0x00000000
        /*0530*/ 	.short	0x0101
        /*0532*/ 	.byte	0xff
	.zero		1


	//   ....[66]....
        /*0534*/ 	.word	0x00003d00
        /*0538*/ 	.word	0x000000ff
        /*053c*/ 	.word	0x00000000
        /*0540*/ 	.short	0x010a
        /*0542*/ 	.byte	0x04
	.zero		1


	//   ....[67]....
        /*0544*/ 	.word	0x00003d10
        /*0548*/ 	.word	0x000000ff
        /*054c*/ 	.word	0x000000d0
        /*0550*/ 	.short	0x010a
        /*0552*/ 	.byte	0x2e
	.zero		1


	//   ....[68]....
        /*0554*/ 	.word	0x00003dc0
        /*0558*/ 	.word	0x000000ff
        /*055c*/ 	.word	0x00000000
        /*0560*/ 	.short	0x010a
        /*0562*/ 	.byte	0x07
	.zero		1


	//   ....[69]....
        /*0564*/ 	.word	0x00003ef0
        /*0568*/ 	.word	0x000000ff
        /*056c*/ 	.word	0x00000000
        /*0570*/ 	.short	0x010a
        /*0572*/ 	.byte	0x04
	.zero		1


	//   ....[70]....
        /*0574*/ 	.word	0x00004330
        /*0578*/ 	.word	0x000000ff
        /*057c*/ 	.word	0x00000000
        /*0580*/ 	.short	0x010a
        /*0582*/ 	.byte	0x04
	.zero		1


	//   ....[71]....
        /*0584*/ 	.word	0x000043c0
        /*0588*/ 	.word	0x000000ff
        /*058c*/ 	.word	0x00000000
        /*0590*/ 	.short	0x010a
        /*0592*/ 	.byte	0x05
	.zero		1


	//   ....[72]....
        /*0594*/ 	.word	0x00004450
        /*0598*/ 	.word	0x000000ff
        /*059c*/ 	.word	0x00000000
        /*05a0*/ 	.short	0x010a
        /*05a2*/ 	.byte	0x05
	.zero		1


	//   ....[73]....
        /*05a4*/ 	.word	0x000044f0
        /*05a8*/ 	.word	0x00000000
        /*05ac*/ 	.word	0x00000000
        /*05b0*/ 	.short	0x010a
        /*05b2*/ 	.byte	0xff
	.zero		1


	//   ....[74]....
        /*05b4*/ 	.word	0x00004530
        /*05b8*/ 	.word	0x00000000
        /*05bc*/ 	.word	0x00000000
        /*05c0*/ 	.short	0x010a
        /*05c2*/ 	.byte	0xff
	.zero		1


	//   ....[75]....
        /*05c4*/ 	.word	0x000045a0
        /*05c8*/ 	.word	0x000000ff
        /*05cc*/ 	.word	0x00000000
        /*05d0*/ 	.short	0x0101
        /*05d2*/ 	.byte	0x04
	.zero		1


	//   ....[76]....
        /*05d4*/ 	.word	0x000045e0
        /*05d8*/ 	.word	0x000000ff
        /*05dc*/ 	.word	0x00000110
        /*05e0*/ 	.short	0x010a
        /*05e2*/ 	.byte	0x29
	.zero		1


	//   ....[77]....
        /*05e4*/ 	.word	0x00004630
        /*05e8*/ 	.word	0x000000ff
        /*05ec*/ 	.word	0x00000000
        /*05f0*/ 	.short	0x0101
        /*05f2*/ 	.byte	0x04
	.zero		1


	//   ....[78]....
        /*05f4*/ 	.word	0x00004ad0
        /*05f8*/ 	.word	0x0000000c
        /*05fc*/ 	.word	0x00000090
        /*0600*/ 	.short	0x010a
        /*0602*/ 	.byte	0xff
	.zero		1


	//   ....[79]....
        /*0604*/ 	.word	0x00004c40
        /*0608*/ 	.word	0x00000000
        /*060c*/ 	.word	0x00000000
        /*0610*/ 	.short	0x0101
        /*0612*/ 	.byte	0xff
	.zero		1


	//   ....[80]....
        /*0614*/ 	.word	0x000050d0
        /*0618*/ 	.word	0x000000ff
        /*061c*/ 	.word	0x00000088
        /*0620*/ 	.short	0x010a
        /*0622*/ 	.byte	0x15
	.zero		1


	//   ....[81]....
        /*0624*/ 	.word	0x00005250
        /*0628*/ 	.word	0x000000ff
        /*062c*/ 	.word	0x00000060
        /*0630*/ 	.short	0x010a
        /*0632*/ 	.byte	0x15
	.zero		1


	//   ....[82]....
        /*0634*/ 	.word	0x000053d0
        /*0638*/ 	.word	0x000000ff
        /*063c*/ 	.word	0x00000040
        /*0640*/ 	.short	0x010b
        /*0642*/ 	.byte	0x15
	.zero		1


	//   ....[83]....
        /*0644*/ 	.word	0x000053e0
        /*0648*/ 	.word	0x000000ff
        /*064c*/ 	.word	0x00000000
        /*0650*/ 	.short	0x0101
        /*0652*/ 	.byte	0x06
	.zero		1


	//   ....[84]....
        /*0654*/ 	.word	0x000053f0
        /*0658*/ 	.word	0x000000ff
        /*065c*/ 	.word	0x00000068
        /*0660*/ 	.short	0x010a
        /*0662*/ 	.byte	0x15
	.zero		1


	//   ....[85]....
        /*0664*/ 	.word	0x00005550
        /*0668*/ 	.word	0x000000ff
        /*066c*/ 	.word	0x00000048
        /*0670*/ 	.short	0x010b
        /*0672*/ 	.byte	0x15
	.zero		1


	//   ....[86]....
        /*0674*/ 	.word	0x00005560
        /*0678*/ 	.word	0x000000ff
        /*067c*/ 	.word	0x00000000
        /*0680*/ 	.short	0x0101
        /*0682*/ 	.byte	0x06
	.zero		1


	//   ....[87]....
        /*0684*/ 	.word	0x00005570
        /*0688*/ 	.word	0x000000ff
        /*068c*/ 	.word	0x00000070
        /*0690*/ 	.short	0x010a
        /*0692*/ 	.byte	0x15
	.zero		1


	//   ....[88]....
        /*0694*/ 	.word	0x000056c0
        /*0698*/ 	.word	0x000000ff
        /*069c*/ 	.word	0x00000050
        /*06a0*/ 	.short	0x010b
        /*06a2*/ 	.byte	0x15
	.zero		1


	//   ....[89]....
        /*06a4*/ 	.word	0x000056d0
        /*06a8*/ 	.word	0x000000ff
        /*06ac*/ 	.word	0x00000000
        /*06b0*/ 	.short	0x0101
        /*06b2*/ 	.byte	0x06
	.zero		1


	//   ....[90]....
        /*06b4*/ 	.word	0x000056e0
        /*06b8*/ 	.word	0x000000ff
        /*06bc*/ 	.word	0x00000078
        /*06c0*/ 	.short	0x010a
        /*06c2*/ 	.byte	0x15
	.zero		1


	//   ....[91]....
        /*06c4*/ 	.word	0x000058d0
        /*06c8*/ 	.word	0x000000ff
        /*06cc*/ 	.word	0x00000058
        /*06d0*/ 	.short	0x010b
        /*06d2*/ 	.byte	0x15
	.zero		1


	//   ....[92]....
        /*06d4*/ 	.word	0x000058e0
        /*06d8*/ 	.word	0x000000ff
        /*06dc*/ 	.word	0x00000000
        /*06e0*/ 	.short	0x0101
        /*06e2*/ 	.byte	0x25
	.zero		1


	//   ....[93]....
        /*06e4*/ 	.word	0x00005910
        /*06e8*/ 	.word	0x000000ff
        /*06ec*/ 	.word	0x00000060
        /*06f0*/ 	.short	0x010a
        /*06f2*/ 	.byte	0x15
	.zero		1


	//   ....[94]....
        /*06f4*/ 	.word	0x00005930
        /*06f8*/ 	.word	0x000000ff
        /*06fc*/ 	.word	0x00000068
        /*0700*/ 	.short	0x010a
        /*0702*/ 	.byte	0x15
	.zero		1


	//   ....[95]....
        /*0704*/ 	.word	0x00005950
        /*0708*/ 	.word	0x000000ff
        /*070c*/ 	.word	0x00000070
        /*0710*/ 	.short	0x010a
        /*0712*/ 	.byte	0x15
	.zero		1


	//   ....[96]....
        /*0714*/ 	.word	0x00005990
        /*0718*/ 	.word	0x00000000
        /*071c*/ 	.word	0x00000078
        /*0720*/ 	.short	0x010a
        /*0722*/ 	.byte	0xff
	.zero		1


	//   ....[97]....
        /*0724*/ 	.word	0x00005c90
        /*0728*/ 	.word	0x00000003
        /*072c*/ 	.word	0x00000090
        /*0730*/ 	.short	0x010a
        /*0732*/ 	.byte	0xff
	.zero		1


	//   ....[98]....
        /*0734*/ 	.word	0x00005e10
        /*0738*/ 	.word	0x00000000
        /*073c*/ 	.word	0x00000000
        /*0740*/ 	.short	0x0101
        /*0742*/ 	.byte	0xff
	.zero		1


	//   ....[99]....
        /*0744*/ 	.word	0x00006920
        /*0748*/ 	.word	0x000000ff
        /*074c*/ 	.word	0x00000040
        /*0750*/ 	.short	0x010a
        /*0752*/ 	.byte	0x2c
	.zero		1


	//   ....[100]....
        /*0754*/ 	.word	0x00006950
        /*0758*/ 	.word	0x00000047
        /*075c*/ 	.word	0x000000b0
        /*0760*/ 	.short	0x010a
        /*0762*/ 	.byte	0xff
	.zero		1


	//   ....[101]....
        /*0764*/ 	.word	0x00006a40
        /*0768*/ 	.word	0x000000ff
        /*076c*/ 	.word	0x00000040
        /*0770*/ 	.short	0x010a
        /*0772*/ 	.byte	0x2c
	.zero		1


	//   ....[102]....
        /*0774*/ 	.word	0x00006b30
        /*0778*/ 	.word	0x00000047
        /*077c*/ 	.word	0x000000b0
        /*0780*/ 	.short	0x010a
        /*0782*/ 	.byte	0xff
	.zero		1


	//   ....[103]....
        /*0784*/ 	.word	0x00007100
        /*0788*/ 	.word	0x00000000
        /*078c*/ 	.word	0x00000000
        /*0790*/ 	.short	0x0101
        /*0792*/ 	.byte	0xff
	.zero		1


	//   ....[104]....
        /*0794*/ 	.word	0x00007110
        /*0798*/ 	.word	0x00000002
        /*079c*/ 	.word	0x00000040
        /*07a0*/ 	.short	0x010a
        /*07a2*/ 	.byte	0xff
	.zero		1


	//   ....[105]....
        /*07a4*/ 	.word	0x000071f0
        /*07a8*/ 	.word	0x00000002
        /*07ac*/ 	.word	0x00000040
        /*07b0*/ 	.short	0x010a
        /*07b2*/ 	.byte	0xff
	.zero		1


	//   ....[106]....
        /*07b4*/ 	.word	0x00007860
        /*07b8*/ 	.word	0x00000010
        /*07bc*/ 	.word	0x00000000
        /*07c0*/ 	.short	0x0101
        /*07c2*/ 	.byte	0xff
	.zero		1


	//   ....[107]....
        /*07c4*/ 	.word	0x00007880
        /*07c8*/ 	.word	0x00000000
        /*07cc*/ 	.word	0x00000040
        /*07d0*/ 	.short	0x010a
        /*07d2*/ 	.byte	0xff
	.zero		1


	//   ....[108]....
        /*07d4*/ 	.word	0x00007950
        /*07d8*/ 	.word	0x00000000
        /*07dc*/ 	.word	0x00000040
        /*07e0*/ 	.short	0x010a
        /*07e2*/ 	.byte	0xff
	.zero		1


	//   ....[109]....
        /*07e4*/ 	.word	0x00007fc0
        /*07e8*/ 	.word	0x00000010
        /*07ec*/ 	.word	0x00000000
        /*07f0*/ 	.short	0x0101
        /*07f2*/ 	.byte	0xff
	.zero		1


	//   ....[110]....
        /*07f4*/ 	.word	0x00007fe0
        /*07f8*/ 	.word	0x00000000
        /*07fc*/ 	.word	0x00000040
        /*0800*/ 	.short	0x010a
        /*0802*/ 	.byte	0xff
	.zero		1


	//   ....[111]....
        /*0804*/ 	.word	0x000080b0
        /*0808*/ 	.word	0x00000000
        /*080c*/ 	.word	0x00000040
        /*0810*/ 	.short	0x010a
        /*0812*/ 	.byte	0xff
	.zero		1


	//   ....[112]....
        /*0814*/ 	.word	0x00008320
        /*0818*/ 	.word	0x00000047
        /*081c*/ 	.word	0x00000000
        /*0820*/ 	.short	0x0101
        /*0822*/ 	.byte	0xff
	.zero		1


	//   ....[113]....
        /*0824*/ 	.word	0x00008770
        /*0828*/ 	.word	0x00000000
        /*082c*/ 	.word	0x00000000
        /*0830*/ 	.short	0x0101
        /*0832*/ 	.byte	0xff
	.zero		1


	//   ....[114]....
        /*0834*/ 	.word	0x00008a10
        /*0838*/ 	.word	0x000000ff
        /*083c*/ 	.word	0x00000000
        /*0840*/ 	.short	0x0101
        /*0842*/ 	.byte	0x06
	.zero		1


	//   ....[115]....
        /*0844*/ 	.word	0x00008a30
        /*0848*/ 	.word	0x00000000
        /*084c*/ 	.word	0x00000100
        /*0850*/ 	.short	0x010a
        /*0852*/ 	.byte	0xff
	.zero		1


	//   ....[116]....
        /*0854*/ 	.word	0x00008a90
        /*0858*/ 	.word	0x00000000
        /*085c*/ 	.word	0x00000020
        /*0860*/ 	.short	0x010a
        /*0862*/ 	.byte	0xff
	.zero		1


	//   ....[117]....
        /*0864*/ 	.word	0x00008af0
        /*0868*/ 	.word	0x00000000
        /*086c*/ 	.word	0x00000020
        /*0870*/ 	.short	0x010a
        /*0872*/ 	.byte	0xff
	.zero		1


	//   ....[118]....
        /*0874*/ 	.word	0x00008b40
        /*0878*/ 	.word	0x00000003
        /*087c*/ 	.word	0x00000090
        /*0880*/ 	.short	0x010a
        /*0882*/ 	.byte	0xff
	.zero		1


	//   ....[119]....
        /*0884*/ 	.word	0x00008ba0
        /*0888*/ 	.word	0x00000000
        /*088c*/ 	.word	0x00000000
        /*0890*/ 	.short	0x010a
        /*0892*/ 	.byte	0xff
	.zero		1


	//   ....[120]....
        /*0894*/ 	.word	0x00008c00
        /*0898*/ 	.word	0x00000000
        /*089c*/ 	.word	0x00000000
        /*08a0*/ 	.short	0x010a
        /*08a2*/ 	.byte	0xff
	.zero		1


	//   ....[121]....
        /*08a4*/ 	.word	0x00008c60
        /*08a8*/ 	.word	0x00000000
        /*08ac*/ 	.word	0x00000000
        /*08b0*/ 	.short	0x010a
        /*08b2*/ 	.byte	0xff
	.zero		1


	//   ....[122]....
        /*08b4*/ 	.word	0x00008cb0
        /*08b8*/ 	.word	0x00000002
        /*08bc*/ 	.word	0x000000f0
        /*08c0*/ 	.short	0x010a
        /*08c2*/ 	.byte	0xff
	.zero		1


	//   ....[123]....
        /*08c4*/ 	.word	0x00008d10
        /*08c8*/ 	.word	0x00000002
        /*08cc*/ 	.word	0x000000a0
        /*08d0*/ 	.short	0x010a
        /*08d2*/ 	.byte	0xff
	.zero		1


	//   ....[124]....
        /*08d4*/ 	.word	0x00008d60
        /*08d8*/ 	.word	0x00000002
        /*08dc*/ 	.word	0x00000090
        /*08e0*/ 	.short	0x010a
        /*08e2*/ 	.byte	0xff
	.zero		1


	//   ....[125]....
        /*08e4*/ 	.word	0x00008dc0
        /*08e8*/ 	.word	0x00000000
        /*08ec*/ 	.word	0x000000a0
        /*08f0*/ 	.short	0x010a
        /*08f2*/ 	.byte	0xff
	.zero		1


	//   ....[126]....
        /*08f4*/ 	.word	0x00008e20
        /*08f8*/ 	.word	0x00000005
        /*08fc*/ 	.word	0x00000008
        /*0900*/ 	.short	0x010a
        /*0902*/ 	.byte	0xff
	.zero		1


	//   ....[127]....
        /*0904*/ 	.word	0x00008f10
        /*0908*/ 	.word	0x00000000
        /*090c*/ 	.word	0x00000008
        /*0910*/ 	.short	0x010a
        /*0912*/ 	.byte	0xff
	.zero		1


	//   ....[128]....
        /*0914*/ 	.word	0x00008f60
        /*0918*/ 	.word	0x00000000
        /*091c*/ 	.word	0x00000090
        /*0920*/ 	.short	0x010a
        /*0922*/ 	.byte	0xff
	.zero		1


	//   ....[129]....
        /*0924*/ 	.word	0x00008fc0
        /*0928*/ 	.word	0x00000000
        /*092c*/ 	.word	0x000000d0
        /*0930*/ 	.short	0x010a
        /*0932*/ 	.byte	0xff
	.zero		1


	//   ....[130]....
        /*0934*/ 	.word	0x00009020
        /*0938*/ 	.word	0x00000000
        /*093c*/ 	.word	0x00000000
        /*0940*/ 	.short	0x010a
        /*0942*/ 	.byte	0xff
	.zero		1


	//   ....[131]....
        /*0944*/ 	.word	0x00009080
        /*0948*/ 	.word	0x00000000
        /*094c*/ 	.word	0x00000000
        /*0950*/ 	.short	0x010a
        /*0952*/ 	.byte	0xff
	.zero		1


	//   ....[132]....
        /*0954*/ 	.word	0x000090e0
        /*0958*/ 	.word	0x00000000
        /*095c*/ 	.word	0x00000000
        /*0960*/ 	.short	0x010a
        /*0962*/ 	.byte	0xff
	.zero		1


	//   ....[133]....
        /*0964*/ 	.word	0x00009140
        /*0968*/ 	.word	0x00000000
        /*096c*/ 	.word	0x00000000
        /*0970*/ 	.short	0x010a
        /*0972*/ 	.byte	0xff
	.zero		1


	//   ....[134]....
        /*0974*/ 	.word	0x000091a0
        /*0978*/ 	.word	0x00000000
        /*097c*/ 	.word	0x00000110
        /*0980*/ 	.short	0x010a
        /*0982*/ 	.byte	0xff
	.zero		1


	//   ....[135]....
        /*0984*/ 	.word	0x000091f0
        /*0988*/ 	.word	0x0000000c
        /*098c*/ 	.word	0x00000090
        /*0990*/ 	.short	0x010a
        /*0992*/ 	.byte	0xff
	.zero		1


	//   ....[136]....
        /*0994*/ 	.word	0x00009250
        /*0998*/ 	.word	0x00000000
        /*099c*/ 	.word	0x00000088
        /*09a0*/ 	.short	0x010a
        /*09a2*/ 	.byte	0xff
	.zero		1


	//   ....[137]....
        /*09a4*/ 	.word	0x000092b0
        /*09a8*/ 	.word	0x00000000
        /*09ac*/ 	.word	0x00000060
        /*09b0*/ 	.short	0x010a
        /*09b2*/ 	.byte	0xff
	.zero		1


	//   ....[138]....
        /*09b4*/ 	.word	0x00009310
        /*09b8*/ 	.word	0x00000000
        /*09bc*/ 	.word	0x00000068
        /*09c0*/ 	.short	0x010a
        /*09c2*/ 	.byte	0xff
	.zero		1


	//   ....[139]....
        /*09c4*/ 	.word	0x00009370
        /*09c8*/ 	.word	0x00000000
        /*09cc*/ 	.word	0x00000070
        /*09d0*/ 	.short	0x010a
        /*09d2*/ 	.byte	0xff
	.zero		1


	//   ....[140]....
        /*09d4*/ 	.word	0x000093d0
        /*09d8*/ 	.word	0x00000000
        /*09dc*/ 	.word	0x00000078
        /*09e0*/ 	.short	0x010a
        /*09e2*/ 	.byte	0xff
	.zero		1


	//   ....[141]....
        /*09e4*/ 	.word	0x00009430
        /*09e8*/ 	.word	0x00000000
        /*09ec*/ 	.word	0x00000060
        /*09f0*/ 	.short	0x010a
        /*09f2*/ 	.byte	0xff
	.zero		1


	//   ....[142]....
        /*09f4*/ 	.word	0x00009490
        /*09f8*/ 	.word	0x00000000
        /*09fc*/ 	.word	0x00000068
        /*0a00*/ 	.short	0x010a
        /*0a02*/ 	.byte	0xff
	.zero		1


	//   ....[143]....
        /*0a04*/ 	.word	0x000094f0
        /*0a08*/ 	.word	0x00000000
        /*0a0c*/ 	.word	0x00000070
        /*0a10*/ 	.short	0x010a
        /*0a12*/ 	.byte	0xff
	.zero		1


	//   ....[144]....
        /*0a14*/ 	.word	0x00009540
        /*0a18*/ 	.word	0x00000003
        /*0a1c*/ 	.word	0x00000090
        /*0a20*/ 	.short	0x010a
        /*0a22*/ 	.byte	0xff
	.zero		1


	//   ....[145]....
        /*0a24*/ 	.word	0x000095a0
        /*0a28*/ 	.word	0x00000002
        /*0a2c*/ 	.word	0x00000040
        /*0a30*/ 	.short	0x010a
        /*0a32*/ 	.byte	0xff
	.zero		1


	//   ....[146]....
        /*0a34*/ 	.word	0x000095f0
        /*0a38*/ 	.word	0x00000047
        /*0a3c*/ 	.word	0x000000b0
        /*0a40*/ 	.short	0x010a
        /*0a42*/ 	.byte	0xff
	.zero		1


	//   ....[147]....
        /*0a44*/ 	.word	0x00009640
        /*0a48*/ 	.word	0x00000002
        /*0a4c*/ 	.word	0x00000040
        /*0a50*/ 	.short	0x010a
        /*0a52*/ 	.byte	0xff
	.zero		1


	//   ....[148]....
        /*0a54*/ 	.word	0x00009690
        /*0a58*/ 	.word	0x00000000
        /*0a5c*/ 	.word	0x00000040
        /*0a60*/ 	.short	0x010a
        /*0a62*/ 	.byte	0xff
	.zero		1


	//   ....[149]....
        /*0a64*/ 	.word	0x000096e0
        /*0a68*/ 	.word	0x00000000
        /*0a6c*/ 	.word	0x00000040
        /*0a70*/ 	.short	0x010a
        /*0a72*/ 	.byte	0xff
	.zero		1


	//----- nvinfo : EIATTR_NUM_MBARRIERS
	.align		4
.L_47:
        /*0a74*/ 	.byte	0x03, 0x38
        /*0a76*/ 	.short	0x0023


	//----- nvinfo : EIATTR_EXIT_INSTR_OFFSETS
	.align		4
        /*0a78*/ 	.byte	0x04, 0x1c
        /*0a7a*/ 	.short	(.L_49 - .L_48)


	//   ....[0]....
.L_48:
        /*0a7c*/ 	.word	0x00002dd0


	//   ....[1]....
        /*0a80*/ 	.word	0x000032c0


	//   ....[2]....
        /*0a84*/ 	.word	0x00003320


	//   ....[3]....
        /*0a88*/ 	.word	0x00004860


	//   ....[4]....
        /*0a8c*/ 	.word	0x000059c0


	//   ....[5]....
        /*0a90*/ 	.word	0x00005a00


	//   ....[6]....
        /*0a94*/ 	.word	0x00008910


	//   ....[7]....
        /*0a98*/ 	.word	0x00008980


	//   ....[8]....
        /*0a9c*/ 	.word	0x000089b0


	//   ....[9]....
        /*0aa0*/ 	.word	0x00008a20


	//----- nvinfo : EIATTR_MAX_THREADS
	.align		4
.L_49:
        /*0aa4*/ 	.byte	0x04, 0x05
        /*0aa6*/ 	.short	(.L_51 - .L_50)
.L_50:
        /*0aa8*/ 	.word	0x00000100
        /*0aac*/ 	.word	0x00000001
        /*0ab0*/ 	.word	0x00000001


	//----- nvinfo : EIATTR_CRS_STACK_SIZE
	.align		4
.L_51:
        /*0ab4*/ 	.byte	0x04, 0x1e
        /*0ab6*/ 	.short	(.L_53 - .L_52)
.L_52:
        /*0ab8*/ 	.word	0x00000000


	//----- nvinfo : EIATTR_CBANK_PARAM_SIZE
	.align		4
.L_53:
        /*0abc*/ 	.byte	0x03, 0x19
        /*0abe*/ 	.short	0x0800


	//----- nvinfo : EIATTR_PARAM_CBANK
	.align		4
        /*0ac0*/ 	.byte	0x04, 0x0a
        /*0ac2*/ 	.short	(.L_55 - .L_54)
	.align		4
.L_54:
        /*0ac4*/ 	.word	index@(.nv.constant0._ZN7cutlass13device_kernelINS_4gemm6kernel13GemmUniversalIN4cute5tupleIJiiiiEEENS1_10collective13CollectiveMmaINS1_35MainloopSm100TmaUmmaWarpSpecializedILi4ELi2ELi4ENS5_IJNS4_1CILi2EEENSA_ILi4EEENSA_ILi1EEEEEEEENS5_IJNSA_ILi256EEENSA_ILi64EEESH_EEEfNS5_IJlSD_lEEEfSJ_NS4_8TiledMMAINS4_8MMA_AtomIJNS4_23SM100_MMA_TF32_2x1SM_SSINS_10tfloat32_tESN_fLi256ELi64ELNS4_4UMMA5MajorE0ELSP_0ELNSO_7ScaleInE0ELSQ_0EEEEEENS4_6LayoutINS5_IJSD_SD_SD_EEENS5_IJNSA_ILi0EEESV_SV_EEEEENS5_IJNS4_10UnderscoreESY_SY_EEEEENS4_28SM100_TMA_2SM_LOAD_MULTICASTENS4_14ComposedLayoutINS4_7SwizzleILi3ELi4ELi3EEENS4_18smem_ptr_flag_bitsILi32EEENST_INS5_IJNSA_ILi8EEENSA_ILi32EEEEEENS5_IJS18_SD_EEEEEEEvNS4_8identityENS4_18SM100_TMA_2SM_LOADES1C_vS1D_EENS_8epilogue10collective18CollectiveEpilogueINS1G_23Sm100TmaWarpSpecializedILi4ELi2ELi16ELb1ELb0EEEJNS5_IJNSA_ILi128EEESH_SH_EEENS5_IJNST_IS1L_SD_EENST_INSA_ILi16EEESD_EEEEEfSJ_fSJ_NS1G_6fusion15FusionCallbacksIS1K_NS1R_17LinearCombinationIffffLNS_15FloatRoundStyleE2EEES1M_S1Q_JEEENS4_5SM1004TMEM4LOAD26SM100_TMEM_LOAD_32dp32b16xENS4_13SM90_TMA_LOADENS12_INS13_ILi2ELi4ELi3EEES16_NST_INS5_IJS17_S1O_EEENS5_IJS1O_SD_EEEEEEENS4_39AutoVectorizingCopyWithAssumedAlignmentILi128EEENS4_14SM90_TMA_STOREES26_S28_S28_EEEvvEEEEvNT_6ParamsE)
        /*0ac8*/ 	.short	0x0380
        /*0aca*/ 	.short	0x0800


	//----- nvinfo : EIATTR_SW_WAR
	.align		4
.L_55:
        /*0acc*/ 	.byte	0x04, 0x36
        /*0ace*/ 	.short	(.L_57 - .L_56)
.L_56:
        /*0ad0*/ 	.word	0x00000008
.L_57:


//--------------------- .nv.callgraph             --------------------------
	.section	.nv.callgraph,"",@"SHT_CUDA_CALLGRAPH"
	.align	4
	.sectionentsize	8
	.align		4
        /*0000*/ 	.word	0x00000000
	.align		4
        /*0004*/ 	.word	0xffffffff
	.align		4
        /*0008*/ 	.word	index@(_ZN7cutlass13device_kernelINS_4gemm6kernel13GemmUniversalIN4cute5tupleIJiiiiEEENS1_10collective13CollectiveMmaINS1_35MainloopSm100TmaUmmaWarpSpecializedILi4ELi2ELi4ENS5_IJNS4_1CILi2EEENSA_ILi4EEENSA_ILi1EEEEEEEENS5_IJNSA_ILi256EEENSA_ILi64EEESH_EEEfNS5_IJlSD_lEEEfSJ_NS4_8TiledMMAINS4_8MMA_AtomIJNS4_23SM100_MMA_TF32_2x1SM_SSINS_10tfloat32_tESN_fLi256ELi64ELNS4_4UMMA5MajorE0ELSP_0ELNSO_7ScaleInE0ELSQ_0EEEEEENS4_6LayoutINS5_IJSD_SD_SD_EEENS5_IJNSA_ILi0EEESV_SV_EEEEENS5_IJNS4_10UnderscoreESY_SY_EEEEENS4_28SM100_TMA_2SM_LOAD_MULTICASTENS4_14ComposedLayoutINS4_7SwizzleILi3ELi4ELi3EEENS4_18smem_ptr_flag_bitsILi32EEENST_INS5_IJNSA_ILi8EEENSA_ILi32EEEEEENS5_IJS18_SD_EEEEEEEvNS4_8identityENS4_18SM100_TMA_2SM_LOADES1C_vS1D_EENS_8epilogue10collective18CollectiveEpilogueINS1G_23Sm100TmaWarpSpecializedILi4ELi2ELi16ELb1ELb0EEEJNS5_IJNSA_ILi128EEESH_SH_EEENS5_IJNST_IS1L_SD_EENST_INSA_ILi16EEESD_EEEEEfSJ_fSJ_NS1G_6fusion15FusionCallbacksIS1K_NS1R_17LinearCombinationIffffLNS_15FloatRoundStyleE2EEES1M_S1Q_JEEENS4_5SM1004TMEM4LOAD26SM100_TMEM_LOAD_32dp32b16xENS4_13SM90_TMA_LOADENS12_INS13_ILi2ELi4ELi3EEES16_NST_INS5_IJS17_S1O_EEENS5_IJS1O_SD_EEEEEEENS4_39AutoVectorizingCopyWithAssumedAlignmentILi128EEENS4_14SM90_TMA_STOREES26_S28_S28_EEEvvEEEEvNT_6ParamsE)
	.align		4
        /*000c*/ 	.word	index@(__assertfail)
	.align		4
        /*0010*/ 	.word	0x00000000
	.align		4
        /*0014*/ 	.word	0xfffffffe
	.align		4
        /*0018*/ 	.word	0x00000000
	.align		4
        /*001c*/ 	.word	0xfffffffd
	.align		4
        /*0020*/ 	.word	0x00000000
	.align		4
        /*0024*/ 	.word	0xfffffffc


//--------------------- .nv.constant4             --------------------------
	.section	.nv.constant4,"a",@progbits
	.align	8
	.align		8
.nv.constant4:
        /*0000*/ 	.dword	__assertfail
	.align		8
        /*0008*/ 	.dword	__unnamed_1
	.align		8
        /*0010*/ 	.dword	__unnamed_2
	.align		8
        /*0018*/ 	.dword	_ZN40_INTERNAL_cf76037f_4_k_cu_ad51ba5f_279994cuda3std3__45__cpo5beginE
	.align		8
        /*0020*/ 	.dword	_ZN40_INTERNAL_cf76037f_4_k_cu_ad51ba5f_279994cuda3std3__45__cpo3endE
	.align		8
        /*0028*/ 	.dword	_ZN40_INTERNAL_cf76037f_4_k_cu_ad51ba5f_279994cuda3std3__45__cpo6cbeginE
	.align		8
        /*0030*/ 	.dword	_ZN40_INTERNAL_cf76037f_4_k_cu_ad51ba5f_279994cuda3std3__45__cpo4cendE
	.align		8
        /*0038*/ 	.dword	_ZN40_INTERNAL_cf76037f_4_k_cu_ad51ba5f_279994cuda3std3__442_GLOBAL__N__cf76037f_4_k_cu_ad51ba5f_279996ignoreE
	.align		8
        /*0040*/ 	.dword	_ZN40_INTERNAL_cf76037f_4_k_cu_ad51ba5f_279994cuda3std3__419piecewise_constructE
	.align		8
        /*0048*/ 	.dword	_ZN40_INTERNAL_cf76037f_4_k_cu_ad51ba5f_279994cuda3std3__48in_placeE
	.align		8
        /*0050*/ 	.dword	_ZN40_INTERNAL_cf76037f_4_k_cu_ad51ba5f_279994cuda3std6ranges3__45__cpo4swapE
	.align		8
        /*0058*/ 	.dword	_ZN40_INTERNAL_cf76037f_4_k_cu_ad51ba5f_279994cuda3std6ranges3__45__cpo9iter_moveE
	.align		8
        /*0060*/ 	.dword	_ZN40_INTERNAL_cf76037f_4_k_cu_ad51ba5f_279994cute7productE
	.align		8
        /*0068*/ 	.dword	_ZN40_INTERNAL_cf76037f_4_k_cu_ad51ba5f_279994cute1_E
	.align		8
        /*0070*/ 	.dword	$str$25
	.align		8
        /*0078*/ 	.dword	$str$26
	.align		8
        /*0080*/ 	.dword	$str$27
	.align		8
        /*0088*/ 	.dword	$str$28


//--------------------- .text._ZN7cutlass13device_kernelINS_4gemm6kernel13GemmUniversalIN4cute5tupleIJiiiiEEENS1_10collective13CollectiveMmaINS1_35MainloopSm100TmaUmmaWarpSpecializedILi4ELi2ELi4ENS5_IJNS4_1CILi2EEENSA_ILi4EEENSA_ILi1EEEEEEEENS5_IJNSA_ILi256EEENSA_ILi64EEESH_EEEfNS5_IJlSD_lEEEfSJ_NS4_8TiledMMAINS4_8MMA_AtomIJNS4_23SM100_MMA_TF32_2x1SM_SSINS_10tfloat32_tESN_fLi256ELi64ELNS4_4UMMA5MajorE0ELSP_0ELNSO_7ScaleInE0ELSQ_0EEEEEENS4_6LayoutINS5_IJSD_SD_SD_EEENS5_IJNSA_ILi0EEESV_SV_EEEEENS5_IJNS4_10UnderscoreESY_SY_EEEEENS4_28SM100_TMA_2SM_LOAD_MULTICASTENS4_14ComposedLayoutINS4_7SwizzleILi3ELi4ELi3EEENS4_18smem_ptr_flag_bitsILi32EEENST_INS5_IJNSA_ILi8EEENSA_ILi32EEEEEENS5_IJS18_SD_EEEEEEEvNS4_8identityENS4_18SM100_TMA_2SM_LOADES1C_vS1D_EENS_8epilogue10collective18CollectiveEpilogueINS1G_23Sm100TmaWarpSpecializedILi4ELi2ELi16ELb1ELb0EEEJNS5_IJNSA_ILi128EEESH_SH_EEENS5_IJNST_IS1L_SD_EENST_INSA_ILi16EEESD_EEEEEfSJ_fSJ_NS1G_6fusion15FusionCallbacksIS1K_NS1R_17LinearCombinationIffffLNS_15FloatRoundStyleE2EEES1M_S1Q_JEEENS4_5SM1004TMEM4LOAD26SM100_TMEM_LOAD_32dp32b16xENS4_13SM90_TMA_LOADENS12_INS13_ILi2ELi4ELi3EEES16_NST_INS5_IJS17_S1O_EEENS5_IJS1O_SD_EEEEEEENS4_39AutoVectorizingCopyWithAssumedAlignmentILi128EEENS4_14SM90_TMA_STOREES26_S28_S28_EEEvvEEEEvNT_6ParamsE --------------------------
	.section	.text._ZN7cutlass13device_kernelINS_4gemm6kernel13GemmUniversalIN4cute5tupleIJiiiiEEENS1_10collective13CollectiveMmaINS1_35MainloopSm100TmaUmmaWarpSpecializedILi4ELi2ELi4ENS5_IJNS4_1CILi2EEENSA_ILi4EEENSA_ILi1EEEEEEEENS5_IJNSA_ILi256EEENSA_ILi64EEESH_EEEfNS5_IJlSD_lEEEfSJ_NS4_8TiledMMAINS4_8MMA_AtomIJNS4_23SM100_MMA_TF32_2x1SM_SSINS_10tfloat32_tESN_fLi256ELi64ELNS4_4UMMA5MajorE0ELSP_0ELNSO_7ScaleInE0ELSQ_0EEEEEENS4_6LayoutINS5_IJSD_SD_SD_EEENS5_IJNSA_ILi0EEESV_SV_EEEEENS5_IJNS4_10UnderscoreESY_SY_EEEEENS4_28SM100_TMA_2SM_LOAD_MULTICASTENS4_14ComposedLayoutINS4_7SwizzleILi3ELi4ELi3EEENS4_18smem_ptr_flag_bitsILi32EEENST_INS5_IJNSA_ILi8EEENSA_ILi32EEEEEENS5_IJS18_SD_EEEEEEEvNS4_8identityENS4_18SM100_TMA_2SM_LOADES1C_vS1D_EENS_8epilogue10collective18CollectiveEpilogueINS1G_23Sm100TmaWarpSpecializedILi4ELi2ELi16ELb1ELb0EEEJNS5_IJNSA_ILi128EEESH_SH_EEENS5_IJNST_IS1L_SD_EENST_INSA_ILi16EEESD_EEEEEfSJ_fSJ_NS1G_6fusion15FusionCallbacksIS1K_NS1R_17LinearCombinationIffffLNS_15FloatRoundStyleE2EEES1M_S1Q_JEEENS4_5SM1004TMEM4LOAD26SM100_TMEM_LOAD_32dp32b16xENS4_13SM90_TMA_LOADENS12_INS13_ILi2ELi4ELi3EEES16_NST_INS5_IJS17_S1O_EEENS5_IJS1O_SD_EEEEEEENS4_39AutoVectorizingCopyWithAssumedAlignmentILi128EEENS4_14SM90_TMA_STOREES26_S28_S28_EEEvvEEEEvNT_6ParamsE,"ax",@progbits
	.align	128
.text._ZN7cutlass13device_kernelINS_4gemm6kernel13GemmUniversalIN4cute5tupleIJiiiiEEENS1_10collective13CollectiveMmaINS1_35MainloopSm100TmaUmmaWarpSpecializedILi4ELi2ELi4ENS5_IJNS4_1CILi2EEENSA_ILi4EEENSA_ILi1EEEEEEEENS5_IJNSA_ILi256EEENSA_ILi64EEESH_EEEfNS5_IJlSD_lEEEfSJ_NS4_8TiledMMAINS4_8MMA_AtomIJNS4_23SM100_MMA_TF32_2x1SM_SSINS_10tfloat32_tESN_fLi256ELi64ELNS4_4UMMA5MajorE0ELSP_0ELNSO_7ScaleInE0ELSQ_0EEEEEENS4_6LayoutINS5_IJSD_SD_SD_EEENS5_IJNSA_ILi0EEESV_SV_EEEEENS5_IJNS4_10UnderscoreESY_SY_EEEEENS4_28SM100_TMA_2SM_LOAD_MULTICASTENS4_14ComposedLayoutINS4_7SwizzleILi3ELi4ELi3EEENS4_18smem_ptr_flag_bitsILi32EEENST_INS5_IJNSA_ILi8EEENSA_ILi32EEEEEENS5_IJS18_SD_EEEEEEEvNS4_8identityENS4_18SM100_TMA_2SM_LOADES1C_vS1D_EENS_8epilogue10collective18CollectiveEpilogueINS1G_23Sm100TmaWarpSpecializedILi4ELi2ELi16ELb1ELb0EEEJNS5_IJNSA_ILi128EEESH_SH_EEENS5_IJNST_IS1L_SD_EENST_INSA_ILi16EEESD_EEEEEfSJ_fSJ_NS1G_6fusion15FusionCallbacksIS1K_NS1R_17LinearCombinationIffffLNS_15FloatRoundStyleE2EEES1M_S1Q_JEEENS4_5SM1004TMEM4LOAD26SM100_TMEM_LOAD_32dp32b16xENS4_13SM90_TMA_LOADENS12_INS13_ILi2ELi4ELi3EEES16_NST_INS5_IJS17_S1O_EEENS5_IJS1O_SD_EEEEEEENS4_39AutoVectorizingCopyWithAssumedAlignmentILi128EEENS4_14SM90_TMA_STOREES26_S28_S28_EEEvvEEEEvNT_6ParamsE:
        .type           _ZN7cutlass13device_kernelINS_4gemm6kernel13GemmUniversalIN4cute5tupleIJiiiiEEENS1_10collective13CollectiveMmaINS1_35MainloopSm100TmaUmmaWarpSpecializedILi4ELi2ELi4ENS5_IJNS4_1CILi2EEENSA_ILi4EEENSA_ILi1EEEEEEEENS5_IJNSA_ILi256EEENSA_ILi64EEESH_EEEfNS5_IJlSD_lEEEfSJ_NS4_8TiledMMAINS4_8MMA_AtomIJNS4_23SM100_MMA_TF32_2x1SM_SSINS_10tfloat32_tESN_fLi256ELi64ELNS4_4UMMA5MajorE0ELSP_0ELNSO_7ScaleInE0ELSQ_0EEEEEENS4_6LayoutINS5_IJSD_SD_SD_EEENS5_IJNSA_ILi0EEESV_SV_EEEEENS5_IJNS4_10UnderscoreESY_SY_EEEEENS4_28SM100_TMA_2SM_LOAD_MULTICASTENS4_14ComposedLayoutINS4_7SwizzleILi3ELi4ELi3EEENS4_18smem_ptr_flag_bitsILi32EEENST_INS5_IJNSA_ILi8EEENSA_ILi32EEEEEENS5_IJS18_SD_EEEEEEEvNS4_8identityENS4_18SM100_TMA_2SM_LOADES1C_vS1D_EENS_8epilogue10collective18CollectiveEpilogueINS1G_23Sm100TmaWarpSpecializedILi4ELi2ELi16ELb1ELb0EEEJNS5_IJNSA_ILi128EEESH_SH_EEENS5_IJNST_IS1L_SD_EENST_INSA_ILi16EEESD_EEEEEfSJ_fSJ_NS1G_6fusion15FusionCallbacksIS1K_NS1R_17LinearCombinationIffffLNS_15FloatRoundStyleE2EEES1M_S1Q_JEEENS4_5SM1004TMEM4LOAD26SM100_TMEM_LOAD_32dp32b16xENS4_13SM90_TMA_LOADENS12_INS13_ILi2ELi4ELi3EEES16_NST_INS5_IJS17_S1O_EEENS5_IJS1O_SD_EEEEEEENS4_39AutoVectorizingCopyWithAssumedAlignmentILi128EEENS4_14SM90_TMA_STOREES26_S28_S28_EEEvvEEEEvNT_6ParamsE,@function
        .size           _ZN7cutlass13device_kernelINS_4gemm6kernel13GemmUniversalIN4cute5tupleIJiiiiEEENS1_10collective13CollectiveMmaINS1_35MainloopSm100TmaUmmaWarpSpecializedILi4ELi2ELi4ENS5_IJNS4_1CILi2EEENSA_ILi4EEENSA_ILi1EEEEEEEENS5_IJNSA_ILi256EEENSA_ILi64EEESH_EEEfNS5_IJlSD_lEEEfSJ_NS4_8TiledMMAINS4_8MMA_AtomIJNS4_23SM100_MMA_TF32_2x1SM_SSINS_10tfloat32_tESN_fLi256ELi64ELNS4_4UMMA5MajorE0ELSP_0ELNSO_7ScaleInE0ELSQ_0EEEEEENS4_6LayoutINS5_IJSD_SD_SD_EEENS5_IJNSA_ILi0EEESV_SV_EEEEENS5_IJNS4_10UnderscoreESY_SY_EEEEENS4_28SM100_TMA_2SM_LOAD_MULTICASTENS4_14ComposedLayoutINS4_7SwizzleILi3ELi4ELi3EEENS4_18smem_ptr_flag_bitsILi32EEENST_INS5_IJNSA_ILi8EEENSA_ILi32EEEEEENS5_IJS18_SD_EEEEEEEvNS4_8identityENS4_18SM100_TMA_2SM_LOADES1C_vS1D_EENS_8epilogue10collective18CollectiveEpilogueINS1G_23Sm100TmaWarpSpecializedILi4ELi2ELi16ELb1ELb0EEEJNS5_IJNSA_ILi128EEESH_SH_EEENS5_IJNST_IS1L_SD_EENST_INSA_ILi16EEESD_EEEEEfSJ_fSJ_NS1G_6fusion15FusionCallbacksIS1K_NS1R_17LinearCombinationIffffLNS_15FloatRoundStyleE2EEES1M_S1Q_JEEENS4_5SM1004TMEM4LOAD26SM100_TMEM_LOAD_32dp32b16xENS4_13SM90_TMA_LOADENS12_INS13_ILi2ELi4ELi3EEES16_NST_INS5_IJS17_S1O_EEENS5_IJS1O_SD_EEEEEEENS4_39AutoVectorizingCopyWithAssumedAlignmentILi128EEENS4_14SM90_TMA_STOREES26_S28_S28_EEEvvEEEEvNT_6ParamsE,(.L_x_201 - _ZN7cutlass13device_kernelINS_4gemm6kernel13GemmUniversalIN4cute5tupleIJiiiiEEENS1_10collective13CollectiveMmaINS1_35MainloopSm100TmaUmmaWarpSpecializedILi4ELi2ELi4ENS5_IJNS4_1CILi2EEENSA_ILi4EEENSA_ILi1EEEEEEEENS5_IJNSA_ILi256EEENSA_ILi64EEESH_EEEfNS5_IJlSD_lEEEfSJ_NS4_8TiledMMAINS4_8MMA_AtomIJNS4_23SM100_MMA_TF32_2x1SM_SSINS_10tfloat32_tESN_fLi256ELi64ELNS4_4UMMA5MajorE0ELSP_0ELNSO_7ScaleInE0ELSQ_0EEEEEENS4_6LayoutINS5_IJSD_SD_SD_EEENS5_IJNSA_ILi0EEESV_SV_EEEEENS5_IJNS4_10UnderscoreESY_SY_EEEEENS4_28SM100_TMA_2SM_LOAD_MULTICASTENS4_14ComposedLayoutINS4_7SwizzleILi3ELi4ELi3EEENS4_18smem_ptr_flag_bitsILi32EEENST_INS5_IJNSA_ILi8EEENSA_ILi32EEEEEENS5_IJS18_SD_EEEEEEEvNS4_8identityENS4_18SM100_TMA_2SM_LOADES1C_vS1D_EENS_8epilogue10collective18CollectiveEpilogueINS1G_23Sm100TmaWarpSpecializedILi4ELi2ELi16ELb1ELb0EEEJNS5_IJNSA_ILi128EEESH_SH_EEENS5_IJNST_IS1L_SD_EENST_INSA_ILi16EEESD_EEEEEfSJ_fSJ_NS1G_6fusion15FusionCallbacksIS1K_NS1R_17LinearCombinationIffffLNS_15FloatRoundStyleE2EEES1M_S1Q_JEEENS4_5SM1004TMEM4LOAD26SM100_TMEM_LOAD_32dp32b16xENS4_13SM90_TMA_LOADENS12_INS13_ILi2ELi4ELi3EEES16_NST_INS5_IJS17_S1O_EEENS5_IJS1O_SD_EEEEEEENS4_39AutoVectorizingCopyWithAssumedAlignmentILi128EEENS4_14SM90_TMA_STOREES26_S28_S28_EEEvvEEEEvNT_6ParamsE)
        .other          _ZN7cutlass13device_kernelINS_4gemm6kernel13GemmUniversalIN4cute5tupleIJiiiiEEENS1_10collective13CollectiveMmaINS1_35MainloopSm100TmaUmmaWarpSpecializedILi4ELi2ELi4ENS5_IJNS4_1CILi2EEENSA_ILi4EEENSA_ILi1EEEEEEEENS5_IJNSA_ILi256EEENSA_ILi64EEESH_EEEfNS5_IJlSD_lEEEfSJ_NS4_8TiledMMAINS4_8MMA_AtomIJNS4_23SM100_MMA_TF32_2x1SM_SSINS_10tfloat32_tESN_fLi256ELi64ELNS4_4UMMA5MajorE0ELSP_0ELNSO_7ScaleInE0ELSQ_0EEEEEENS4_6LayoutINS5_IJSD_SD_SD_EEENS5_IJNSA_ILi0EEESV_SV_EEEEENS5_IJNS4_10UnderscoreESY_SY_EEEEENS4_28SM100_TMA_2SM_LOAD_MULTICASTENS4_14ComposedLayoutINS4_7SwizzleILi3ELi4ELi3EEENS4_18smem_ptr_flag_bitsILi32EEENST_INS5_IJNSA_ILi8EEENSA_ILi32EEEEEENS5_IJS18_SD_EEEEEEEvNS4_8identityENS4_18SM100_TMA_2SM_LOADES1C_vS1D_EENS_8epilogue10collective18CollectiveEpilogueINS1G_23Sm100TmaWarpSpecializedILi4ELi2ELi16ELb1ELb0EEEJNS5_IJNSA_ILi128EEESH_SH_EEENS5_IJNST_IS1L_SD_EENST_INSA_ILi16EEESD_EEEEEfSJ_fSJ_NS1G_6fusion15FusionCallbacksIS1K_NS1R_17LinearCombinationIffffLNS_15FloatRoundStyleE2EEES1M_S1Q_JEEENS4_5SM1004TMEM4LOAD26SM100_TMEM_LOAD_32dp32b16xENS4_13SM90_TMA_LOADENS12_INS13_ILi2ELi4ELi3EEES16_NST_INS5_IJS17_S1O_EEENS5_IJS1O_SD_EEEEEEENS4_39AutoVectorizingCopyWithAssumedAlignmentILi128EEENS4_14SM90_TMA_STOREES26_S28_S28_EEEvvEEEEvNT_6ParamsE,@"STO_CUDA_ENTRY STV_DEFAULT"
_ZN7cutlass13device_kernelINS_4gemm6kernel13GemmUniversalIN4cute5tupleIJiiiiEEENS1_10collective13CollectiveMmaINS1_35MainloopSm100TmaUmmaWarpSpecializedILi4ELi2ELi4ENS5_IJNS4_1CILi2EEENSA_ILi4EEENSA_ILi1EEEEEEEENS5_IJNSA_ILi256EEENSA_ILi64EEESH_EEEfNS5_IJlSD_lEEEfSJ_NS4_8TiledMMAINS4_8MMA_AtomIJNS4_23SM100_MMA_TF32_2x1SM_SSINS_10tfloat32_tESN_fLi256ELi64ELNS4_4UMMA5MajorE0ELSP_0ELNSO_7ScaleInE0ELSQ_0EEEEEENS4_6LayoutINS5_IJSD_SD_SD_EEENS5_IJNSA_ILi0EEESV_SV_EEEEENS5_IJNS4_10UnderscoreESY_SY_EEEEENS4_28SM100_TMA_2SM_LOAD_MULTICASTENS4_14ComposedLayoutINS4_7SwizzleILi3ELi4ELi3EEENS4_18smem_ptr_flag_bitsILi32EEENST_INS5_IJNSA_ILi8EEENSA_ILi32EEEEEENS5_IJS18_SD_EEEEEEEvNS4_8identityENS4_18SM100_TMA_2SM_LOADES1C_vS1D_EENS_8epilogue10collective18CollectiveEpilogueINS1G_23Sm100TmaWarpSpecializedILi4ELi2ELi16ELb1ELb0EEEJNS5_IJNSA_ILi128EEESH_SH_EEENS5_IJNST_IS1L_SD_EENST_INSA_ILi16EEESD_EEEEEfSJ_fSJ_NS1G_6fusion15FusionCallbacksIS1K_NS1R_17LinearCombinationIffffLNS_15FloatRoundStyleE2EEES1M_S1Q_JEEENS4_5SM1004TMEM4LOAD26SM100_TMEM_LOAD_32dp32b16xENS4_13SM90_TMA_LOADENS12_INS13_ILi2ELi4ELi3EEES16_NST_INS5_IJS17_S1O_EEENS5_IJS1O_SD_EEEEEEENS4_39AutoVectorizingCopyWithAssumedAlignmentILi128EEENS4_14SM90_TMA_STOREES26_S28_S28_EEEvvEEEEvNT_6ParamsE:
[----:B------:R-:W1:Y:S01]  /*0000*/  LDC R1, c[0x0][0x37c] ;  /* 0x0000df00ff017b82 */ /* 0x000e620000000800 */
[----:B------:R-:W2:Y:S01]  /*0010*/  S2R R68, SR_TID.X ;  /* 0x0000000000447919 */ /* 0x000ea20000002100 */
[----:B------:R-:W3:Y:S06]  /*0020*/  LDCU.64 UR8, c[0x0][0x890] ;  /* 0x00011200ff0877ac */ /* 0x000eec0008000a00 */
[----:B------:R-:W4:Y:S01]  /*0030*/  S2UR UR47, SR_CgaCtaId ;  /* 0x00000000002f79c3 */ /* 0x000f220000008800 */
[----:B------:R-:W-:Y:S02]  /*0040*/  PRMT R26, RZ, 0x7610, R26 ;  /* 0x00007610ff1a7816 */ /* 0x000fe4000000001a */
[----:B------:R-:W-:-:S02]  /*0050*/  ELECT P0, URZ, PT ;  /* 0x0000000000ff782f */ /* 0x000fc40003800000 */
[----:B---3--:R-:W-:-:S04]  /*0060*/  ISETP.NE.U32.AND P1, PT, RZ, UR8, PT ;  /* 0x00000008ff007c0c */ /* 0x008fc8000bf25070 */
[----:B------:R-:W-:Y:S01]  /*0070*/  ISETP.NE.AND.EX P2, PT, RZ, UR9, PT, P1 ;  /* 0x00000009ff007c0c */ /* 0x000fe2000bf45310 */
[----:B----4-:R-:W-:Y:S02]  /*0080*/  ULOP3.LUT UR68, UR47, 0x1, URZ, 0xc0, !UPT ;  /* 0x000000012f447892 */ /* 0x010fe4000f8ec0ff */
[----:B------:R-:W-:Y:S01]  /*0090*/  ULOP3.LUT UR69, UR47, 0x1, URZ, 0x3c, !UPT ;  /* 0x000000012f457892 */ /* 0x000fe2000f8e3cff */
[----:B--2---:R-:W-:-:S05]  /*00a0*/  SHF.R.U32.HI R56, RZ, 0x5, R68 ;  /* 0x00000005ff387819 */ /* 0x004fca0000011644 */
[----:B------:R-:W2:Y:S02]  /*00b0*/  SHFL.IDX PT, R0, R56, RZ, 0x1f ;  /* 0x00001fff38007589 */ /* 0x000ea400000e0000 */
[----:B--2---:R-:W-:Y:S02]  /*00c0*/  R2UR UR21, R0 ;  /* 0x00000000001572ca */ /* 0x004fe400000e0000 */
[----:B-1----:R-:W-:Y:S05]  /*00d0*/  @P2 BRA `(.L_x_0) ;  /* 0x0000000000302947 */ /* 0x002fea0003800000 */
[----:B------:R-:W1:Y:S02]  /*00e0*/  LDCU.64 UR4, c[0x0][0x888] ;  /* 0x00011100ff0477ac */ /* 0x000e640008000a00 */
[----:B-1----:R-:W-:-:S04]  /*00f0*/  UISETP.NE.U32.AND UP0, UPT, UR4, URZ, UPT ;  /* 0x000000ff0400728c */ /* 0x002fc8000bf05070 */
[----:B------:R-:W-:-:S09]  /*0100*/  UISETP.NE.AND.EX UP0, UPT, UR5, URZ, UPT, UP0 ;  /* 0x000000ff0500728c */ /* 0x000fd2000bf05300 */
[----:B------:R-:W-:Y:S05]  /*0110*/  BRA.U !UP0, `(.L_x_1) ;  /* 0x0000000108147547 */ /* 0x000fea000b800000 */
[----:B------:R-:W1:Y:S01]  /*0120*/  LDC.64 R2, c[0x0][0x888] ;  /* 0x00022200ff027b82 */ /* 0x000e620000000a00 */
[----:B------:R-:W1:Y:S02]  /*0130*/  LDCU.64 UR4, c[0x0][0x358] ;  /* 0x00006b00ff0477ac */ /* 0x000e640008000a00 */
[----:B-1----:R1:W5:Y:S01]  /*0140*/  LDG.E R27, desc[UR4][R2.64] ;  /* 0x00000004021b7981 */ /* 0x002362000c1e1900 */
[----:B------:R-:W-:Y:S01]  /*0150*/  HFMA2 R26, -RZ, RZ, 0, 5.9604644775390625e-08 ;  /* 0x00000001ff1a7431 */ /* 0x000fe200000001ff */
[----:B------:R-:W-:Y:S05]  /*0160*/  BRA `(.L_x_0) ;  /* 0x00000000000c7947 */ /* 0x000fea0003800000 */
.L_x_1:
[----:B------:R-:W1:Y:S01]  /*0170*/  LDCU UR4, c[0x0][0x880] ;  /* 0x00011000ff0477ac */ /* 0x000e620008000800 */
[----:B------:R-:W-:Y:S01]  /*0180*/  HFMA2 R26, -RZ, RZ, 0, 5.9604644775390625e-08 ;  /* 0x00000001ff1a7431 */ /* 0x000fe200000001ff */
[----:B-1----:R-:W-:-:S07]  /*0190*/  MOV R27, UR4 ;  /* 0x00000004001b7c02 */ /* 0x002fce0008000f00 */
.L_x_0:
[----:B------:R-:W2:Y:S02]  /*01a0*/  LDCU.64 UR4, c[0x0][0x8b0] ;  /* 0x00011600ff0477ac */ /* 0x000ea40008000a00 */
[----:B--2---:R-:W-:-:S04]  /*01b0*/  UISETP.NE.U32.AND UP0, UPT, UR4, URZ, UPT ;  /* 0x000000ff0400728c */ /* 0x004fc8000bf05070 */
[----:B------:R-:W-:-:S09]  /*01c0*/  UISETP.NE.AND.EX UP0, UPT, UR5, URZ, UPT, UP0 ;  /* 0x000000ff0500728c */ /* 0x000fd2000bf05300 */
[----:B------:R-:W-:Y:S05]  /*01d0*/  BRA.U UP0, `(.L_x_2) ;  /* 0x0000000100287547 */ /* 0x000fea000b800000 */
[----:B------:R-:W2:Y:S02]  /*01e0*/  LDCU.64 UR4, c[0x0][0x8a8] ;  /* 0x00011500ff0477ac */ /* 0x000ea40008000a00 */
[----:B--2---:R-:W-:-:S04]  /*01f0*/  UISETP.NE.U32.AND UP0, UPT, UR4, URZ, UPT ;  /* 0x000000ff0400728c */ /* 0x004fc8000bf05070 */
[----:B------:R-:W-:-:S09]  /*0200*/  UISETP.NE.AND.EX UP0, UPT, UR5, URZ, UPT, UP0 ;  /* 0x000000ff0500728c */ /* 0x000fd2000bf05300 */
[----:B------:R-:W-:Y:S05]  /*0210*/  BRA.U !UP0, `(.L_x_3) ;  /* 0x0000000108107547 */ /* 0x000fea000b800000 */
[----:B------:R-:W2:Y:S01]  /*0220*/  LDC.64 R24, c[0x0][0x8a8] ;  /* 0x00022a00ff187b82 */ /* 0x000ea20000000a00 */
[----:B------:R-:W2:Y:S02]  /*0230*/  LDCU.64 UR4, c[0x0][0x358] ;  /* 0x00006b00ff0477ac */ /* 0x000ea40008000a00 */
[----:B--2---:R2:W5:Y:S01]  /*0240*/  LDG.E R24, desc[UR4][R24.64] ;  /* 0x0000000418187981 */ /* 0x004562000c1e1900 */
[----:B------:R-:W-:Y:S05]  /*0250*/  BRA `(.L_x_2) ;  /* 0x0000000000087947 */ /* 0x000fea0003800000 */
.L_x_3:
[----:B------:R-:W2:Y:S02]  /*0260*/  LDCU UR4, c[0x0][0x8a0] ;  /* 0x00011400ff0477ac */ /* 0x000ea40008000800 */
[----:B--2---:R-:W-:Y:S02]  /*0270*/  MOV R24, UR4 ;  /* 0x0000000400187c02 */ /* 0x004fe40008000f00 */
.L_x_2:
[----:B------:R-:W-:Y:S01]  /*0280*/  IMAD.U32 R0, RZ, RZ, UR21 ;  /* 0x00000015ff007e24 */ /* 0x000fe2000f8e00ff */
[----:B------:R-:W-:Y:S04]  /*0290*/  BSSY.RECONVERGENT B0, `(.L_x_4) ;  /* 0x000000c000007945 */ /* 0x000fe80003800200 */
[C---:B------:R-:W-:Y:S02]  /*02a0*/  ISETP.NE.OR P3, PT, R0.reuse, 0x1, !P0 ;  /* 0x000000010000780c */ /* 0x040fe40004765670 */
[----:B------:R-:W-:-:S11]  /*02b0*/  ISETP.NE.OR P2, PT, R0, 0x3, !P0 ;  /* 0x000000030000780c */ /* 0x000fd60004745670 */
[----:B------:R-:W-:Y:S05]  /*02c0*/  @P3 BRA `(.L_x_5) ;  /* 0x0000000000203947 */ /* 0x000fea0003800000 */
[----:B------:R-:W3:Y:S02]  /*02d0*/  LDCU.64 UR4, c[0x0][0x348] ;  /* 0x00006900ff0477ac */ /* 0x000ee40008000a00 */
[----:B---3--:R-:W-:Y:S02]  /*02e0*/  UIADD3 UR6, UP1, UPT, UR4, 0x80, URZ ;  /* 0x0000008004067890 */ /* 0x008fe4000ff3e0ff */
[----:B------:R-:W-:Y:S02]  /*02f0*/  UIADD3 UR4, UP0, UPT, UR4, 0x180, URZ ;  /* 0x0000018004047890 */ /* 0x000fe4000ff1e0ff */
[----:B------:R-:W-:Y:S02]  /*0300*/  UIADD3.X UR7, UPT, UPT, URZ, UR5, URZ, UP1, !UPT ;  /* 0x00000005ff077290 */ /* 0x000fe40008ffe4ff */
[----:B------:R-:W-:-:S07]  /*0310*/  UIADD3.X UR5, UPT, UPT, URZ, UR5, URZ, UP0, !UPT ;  /* 0x00000005ff057290 */ /* 0x000fce00087fe4ff */
[----:B------:R3:W-:Y:S02]  /*0320*/  UTMACCTL.PF [UR6] ;  /* 0x00000000060079b9 */ /* 0x0007e40008040000 */
[----:B------:R3:W-:Y:S02]  /*0330*/  UTMACCTL.PF [UR4] ;  /* 0x00000000040079b9 */ /* 0x0007e40008040000 */
[----:B---3--:R-:W-:Y:S01]  /*0340*/  NOP ;  /* 0x0000000000007918 */ /* 0x008fe20000000000 */
.L_x_5:
[----:B------:R-:W-:Y:S05]  /*0350*/  BSYNC.RECONVERGENT B0 ;  /* 0x0000000000007941 */ /* 0x000fea0003800200 */
.L_x_4:
[----:B------:R-:W-:Y:S04]  /*0360*/  BSSY.RECONVERGENT B0, `(.L_x_6) ;  /* 0x000000a000007945 */ /* 0x000fe80003800200 */
        /* <DEDUP_REMOVED lines=9> */
.L_x_7:
[----:B------:R-:W-:Y:S05]  /*0400*/  BSYNC.RECONVERGENT B0 ;  /* 0x0000000000007941 */ /* 0x000fea0003800200 */
.L_x_6:
[----:B------:R-:W3:Y:S01]  /*0410*/  LDCU.64 UR4, c[0x0][0x888] ;  /* 0x00011100ff0477ac */ /* 0x000ee20008000a00 */
[----:B------:R-:W-:Y:S01]  /*0420*/  ISETP.NE.AND.EX P1, PT, RZ, UR9, PT, P1 ;  /* 0x00000009ff007c0c */ /* 0x000fe2000bf25310 */
[----:B------:R-:W-:Y:S01]  /*0430*/  UPLOP3.LUT UP4, UPT, UPT, UPT, UPT, 0x80, 0x8 ;  /* 0x000000000008789c */ /* 0x000fe20003f8f070 */
[----:B---3--:R-:W-:-:S04]  /*0440*/  ISETP.NE.U32.AND P2, PT, RZ, UR4, PT ;  /* 0x00000004ff007c0c */ /* 0x008fc8000bf45070 */
[----:B------:R-:W-:-:S13]  /*0450*/  ISETP.NE.AND.EX P2, PT, RZ, UR5, PT, P2 ;  /* 0x00000005ff007c0c */ /* 0x000fda000bf45320 */
[----:B------:R-:W-:Y:S05]  /*0460*/  @P2 BRA P1, `(.L_x_8) ;  /* 0x0000000000282947 */ /* 0x000fea0000800000 */
[----:B------:R-:W-:Y:S01]  /*0470*/  UISETP.NE.U32.AND UP0, UPT, UR8, URZ, UPT ;  /* 0x000000ff0800728c */ /* 0x000fe2000bf05070 */
[----:B-----5:R-:W-:Y:S01]  /*0480*/  FSETP.NEU.AND P1, PT, R27, RZ, PT ;  /* 0x000000ff1b00720b */ /* 0x020fe20003f2d000 */
[----:B------:R-:W-:Y:S02]  /*0490*/  UISETP.NE.U32.AND UP2, UPT, UR4, URZ, UPT ;  /* 0x000000ff0400728c */ /* 0x000fe4000bf45070 */
[----:B------:R-:W-:Y:S02]  /*04a0*/  UISETP.NE.AND.EX UP1, UPT, UR9, URZ, UPT, UP0 ;  /* 0x000000ff0900728c */ /* 0x000fe4000bf25300 */
[----:B------:R-:W-:-:S04]  /*04b0*/  UISETP.NE.AND.EX UP0, UPT, UR5, URZ, UPT, UP2 ;  /* 0x000000ff0500728c */ /* 0x000fc8000bf05320 */
[----:B------:R-:W-:-:S04]  /*04c0*/  USEL UR4, URZ, 0xffffffff, UP0 ;  /* 0xffffffffff047887 */ /* 0x000fc80008000000 */
[----:B------:R-:W-:Y:S01]  /*04d0*/  VOTEU.ANY UP0, P1 ;  /* 0x0000000000ff7886 */ /* 0x000fe20000800100 */
[----:B------:R-:W-:-:S04]  /*04e0*/  @!UP1 USEL UR4, URZ, 0xffffffff, UP0 ;  /* 0xffffffffff049887 */ /* 0x000fc80008000000 */
[----:B------:R-:W-:-:S04]  /*04f0*/  ULOP3.LUT UR4, UR4, 0x1, URZ, 0xc0, !UPT ;  /* 0x0000000104047892 */ /* 0x000fc8000f8ec0ff */
[----:B------:R-:W-:-:S11]  /*0500*/  UISETP.NE.U32.AND UP4, UPT, UR4, 0x1, UPT ;  /* 0x000000010400788c */ /* 0x000fd6000bf85070 */
.L_x_8:
[----:B------:R-:W3:Y:S01]  /*0510*/  SHFL.IDX PT, R0, R56, RZ, 0x1f ;  /* 0x00001fff38007589 */ /* 0x000ee200000e0000 */
[----:B------:R-:W-:-:S04]  /*0520*/  UISETP.NE.AND UP0, UPT, UR21, 0x2, UPT ;  /* 0x000000021500788c */ /* 0x000fc8000bf05270 */
[----:B------:R-:W-:Y:S02]  /*0530*/  UISETP.EQ.AND UP1, UPT, UR68, URZ, !UP0 ;  /* 0x000000ff4400728c */ /* 0x000fe4000c722270 */
[----:B------:R-:W-:-:S04]  /*0540*/  USEL UR40, URZ, 0x1, UP0 ;  /* 0x00000001ff287887 */ /* 0x000fc80008000000 */
[----:B------:R-:W-:Y:S02]  /*0550*/  PLOP3.LUT P4, PT, P0, PT, UP1, 0x80, 0x8 ;  /* 0x000000000008781c */ /* 0x000fe4000078f018 */
[----:B---3--:R-:W-:-:S13]  /*0560*/  ISETP.NE.AND P1, PT, R0, RZ, PT ;  /* 0x000000ff0000720c */ /* 0x008fda0003f25270 */
[----:B------:R-:W-:Y:S05]  /*0570*/  @P1 BRA `(.L_x_9) ;  /* 0x0000000000541947 */ /* 0x000fea0003800000 */
[----:B------:R-:W-:Y:S01]  /*0580*/  UMOV UR4, 0x400 ;  /* 0x0000040000047882 */ /* 0x000fe20000000000 */
[----:B------:R-:W-:Y:S01]  /*0590*/  UMOV UR8, 0x1 ;  /* 0x0000000100087882 */ /* 0x000fe20000000000 */
[----:B------:R-:W-:Y:S01]  /*05a0*/  UMOV UR6, 0x4 ;  /* 0x0000000400067882 */ /* 0x000fe20000000000 */
[----:B------:R-:W-:Y:S02]  /*05b0*/  ULEA UR4, UR47, UR4, 0x18 ;  /* 0x000000042f047291 */ /* 0x000fe4000f8ec0ff */
[----:B------:R-:W-:-:S04]  /*05c0*/  UIADD3 UR8, UPT, UPT, -UR8, 0x100000, URZ ;  /* 0x0010000008087890 */ /* 0x000fc8000fffe1ff */
[----:B------:R-:W-:Y:S02]  /*05d0*/  USHF.L.U32 UR9, UR8, 0xb, URZ ;  /* 0x0000000b08097899 */ /* 0x000fe400080006ff */
[----:B------:R-:W-:Y:S02]  /*05e0*/  USHF.L.U32 UR8, UR8, 0x1, URZ ;  /* 0x0000000108087899 */ /* 0x000fe400080006ff */
[----:B------:R-:W-:-:S04]  /*05f0*/  UIADD3 UR6, UPT, UPT, -UR6, 0x100000, URZ ;  /* 0x0010000006067890 */ /* 0x000fc8000fffe1ff */
[----:B------:R-:W-:Y:S02]  /*0600*/  USHF.L.U32 UR7, UR6, 0xb, URZ ;  /* 0x0000000b06077899 */ /* 0x000fe400080006ff */
[----:B------:R-:W-:Y:S01]  /*0610*/  USHF.L.U32 UR6, UR6, 0x1, URZ ;  /* 0x0000000106067899 */ /* 0x000fe200080006ff */
[----:B------:R-:W-:Y:S01]  /*0620*/  ELECT P1, URZ, PT ;  /* 0x0000000000ff782f */ /* 0x000fe20003820000 */
[----:B------:R-:W3:Y:S02]  /*0630*/  FENCE.VIEW.ASYNC.S ;  /* 0x00000000000073c6 */ /* 0x000ee40000000000 */
[----:B---3--:R3:W4:Y:S08]  /*0640*/  SYNCS.EXCH.64 URZ, [UR4], UR8 ;  /* 0x0000000804ff75b2 */ /* 0x0087300008000100 */
[----:B------:R3:W1:Y:S01]  /*0650*/  SYNCS.EXCH.64 URZ, [UR4+0x20], UR6 ;  /* 0x0000200604ff75b2 */ /* 0x0006620008000100 */
[----:B------:R3:W1:Y:S01]  /*0660*/  SYNCS.EXCH.64 URZ, [UR4+0x8], UR8 ;  /* 0x0000080804ff75b2 */ /* 0x0006620008000100 */
[----:B------:R3:W1:Y:S01]  /*0670*/  SYNCS.EXCH.64 URZ, [UR4+0x28], UR6 ;  /* 0x0000280604ff75b2 */ /* 0x0006620008000100 */
[----:B------:R3:W1:Y:S01]  /*0680*/  SYNCS.EXCH.64 URZ, [UR4+0x10], UR8 ;  /* 0x0000100804ff75b2 */ /* 0x0006620008000100 */
[----:B------:R3:W1:Y:S01]  /*0690*/  SYNCS.EXCH.64 URZ, [UR4+0x30], UR6 ;  /* 0x0000300604ff75b2 */ /* 0x0006620008000100 */
[----:B------:R3:W1:Y:S01]  /*06a0*/  SYNCS.EXCH.64 URZ, [UR4+0x18], UR8 ;  /* 0x0000180804ff75b2 */ /* 0x0006620008000100 */
[----:B------:R3:W1:Y:S01]  /*06b0*/  SYNCS.EXCH.64 URZ, [UR4+0x38], UR6 ;  /* 0x0000380604ff75b2 */ /* 0x0006620008000100 */
[----:B------:R-:W-:Y:S01]  /*06c0*/  NOP ;  /* 0x0000000000007918 */ /* 0x000fe20000000000 */
.L_x_9:
[----:B------:R-:W2:Y:S01]  /*06d0*/  SHFL.IDX PT, R0, R56, RZ, 0x1f ;  /* 0x00001fff38007589 */ /* 0x000ea200000e0000 */
[----:B------:R-:W-:Y:S01]  /*06e0*/  NOP ;  /* 0x0000000000007918 */ /* 0x000fe20000000000 */
[----:B--2---:R-:W-:-:S13]  /*06f0*/  ISETP.NE.AND P1, PT, R0, 0x1, PT ;  /* 0x000000010000780c */ /* 0x004fda0003f25270 */
[----:B------:R-:W-:Y:S05]  /*0700*/  @P1 BRA `(.L_x_10) ;  /* 0x0000000000541947 */ /* 0x000fea0003800000 */
[----:B---3--:R-:W-:Y:S01]  /*0710*/  UMOV UR4, 0x400 ;  /* 0x0000040000047882 */ /* 0x008fe20000000000 */
        /* <DEDUP_REMOVED lines=10> */
[----:B------:R-:W2:Y:S02]  /*07c0*/  FENCE.VIEW.ASYNC.S ;  /* 0x00000000000073c6 */ /* 0x000ea40000000000 */
[----:B--2---:R2:W3:Y:S08]  /*07d0*/  SYNCS.EXCH.64 URZ, [UR4+0x40], UR8 ;  /* 0x0000400804ff75b2 */ /* 0x0044f00008000100 */
        /* <DEDUP_REMOVED lines=8> */
.L_x_10:
[----:B------:R-:W4:Y:S01]  /*0860*/  SHFL.IDX PT, R0, R56, RZ, 0x1f ;  /* 0x00001fff38007589 */ /* 0x000f2200000e0000 */
[----:B------:R-:W-:Y:S01]  /*0870*/  NOP ;  /* 0x0000000000007918 */ /* 0x000fe20000000000 */
[----:B----4-:R-:W-:-:S13]  /*0880*/  ISETP.NE.AND P1, PT, R0, 0x3, PT ;  /* 0x000000030000780c */ /* 0x010fda0003f25270 */
[----:B------:R-:W-:Y:S05]  /*0890*/  @P1 BRA `(.L_x_11) ;  /* 0x00000000002c1947 */ /* 0x000fea0003800000 */
[----:B--23--:R-:W-:Y:S01]  /*08a0*/  UMOV UR6, 0x400 ;  /* 0x0000040000067882 */ /* 0x00cfe20000000000 */
[----:B------:R-:W-:Y:S01]  /*08b0*/  UMOV UR4, 0x20 ;  /* 0x0000002000047882 */ /* 0x000fe20000000000 */
[----:B------:R-:W-:Y:S02]  /*08c0*/  ULEA UR6, UR47, UR6, 0x18 ;  /* 0x000000062f067291 */ /* 0x000fe4000f8ec0ff */
[----:B------:R-:W-:-:S04]  /*08d0*/  UIADD3 UR4, UPT, UPT, -UR4, 0x100000, URZ ;  /* 0x0010000004047890 */ /* 0x000fc8000fffe1ff */
[----:B------:R-:W-:Y:S02]  /*08e0*/  USHF.L.U32 UR5, UR4, 0xb, URZ ;  /* 0x0000000b04057899 */ /* 0x000fe400080006ff */
[----:B------:R-:W-:Y:S01]  /*08f0*/  USHF.L.U32 UR4, UR4, 0x1, URZ ;  /* 0x0000000104047899 */ /* 0x000fe200080006ff */
[----:B------:R-:W-:Y:S01]  /*0900*/  ELECT P1, URZ, PT ;  /* 0x0000000000ff782f */ /* 0x000fe20003820000 */
[----:B------:R-:W2:Y:S10]  /*0910*/  FENCE.VIEW.ASYNC.S ;  /* 0x00000000000073c6 */ /* 0x000eb40000000000 */
[----:B--2---:R4:W2:Y:S01]  /*0920*/  SYNCS.EXCH.64 URZ, [UR6+0x80], UR4 ;  /* 0x0000800406ff75b2 */ /* 0x0048a20008000100 */
[----:B------:R4:W3:Y:S02]  /*0930*/  SYNCS.EXCH.64 URZ, [UR6+0x88], UR4 ;  /* 0x0000880406ff75b2 */ /* 0x0008e40008000100 */
[----:B----4-:R-:W-:Y:S01]  /*0940*/  NOP ;  /* 0x0000000000007918 */ /* 0x010fe20000000000 */
.L_x_11:
[----:B------:R-:W4:Y:S01]  /*0950*/  SHFL.IDX PT, R0, R56, RZ, 0x1f ;  /* 0x00001fff38007589 */ /* 0x000f2200000e0000 */
[----:B------:R-:W-:Y:S01]  /*0960*/  NOP ;  /* 0x0000000000007918 */ /* 0x000fe20000000000 */
[----:B----4-:R-:W-:-:S13]  /*0970*/  ISETP.NE.AND P1, PT, R0, 0x4, PT ;  /* 0x000000040000780c */ /* 0x010fda0003f25270 */
[----:B------:R-:W-:Y:S05]  /*0980*/  @P1 BRA `(.L_x_12) ;  /* 0x0000000000481947 */ /* 0x000fea0003800000 */
[----:B--23--:R-:W-:Y:S01]  /*0990*/  UMOV UR4, 0x720 ;  /* 0x0000072000047882 */ /* 0x00cfe20000000000 */
[----:B------:R-:W-:Y:S01]  /*09a0*/  UMOV UR6, 0x400 ;  /* 0x0000040000067882 */ /* 0x000fe20000000000 */
[----:B------:R-:W-:Y:S01]  /*09b0*/  USEL UR4, UR4, 0x620, UP4 ;  /* 0x0000062004047887 */ /* 0x000fe2000a000000 */
        /* <DEDUP_REMOVED lines=10> */
[----:B--2---:R4:W2:Y:S08]  /*0a60*/  SYNCS.EXCH.64 URZ, [UR6+0x90], UR8 ;  /* 0x0000900806ff75b2 */ /* 0x0048b00008000100 */
[----:B------:R4:W3:Y:S01]  /*0a70*/  SYNCS.EXCH.64 URZ, [UR6+0xa0], UR4 ;  /* 0x0000a00406ff75b2 */ /* 0x0008e20008000100 */
[----:B------:R4:W1:Y:S01]  /*0a80*/  SYNCS.EXCH.64 URZ, [UR6+0x98], UR8 ;  /* 0x0000980806ff75b2 */ /* 0x0008620008000100 */
[----:B------:R4:W1:Y:S02]  /*0a90*/  SYNCS.EXCH.64 URZ, [UR6+0xa8], UR4 ;  /* 0x0000a80406ff75b2 */ /* 0x0008640008000100 */
[----:B----4-:R-:W-:Y:S01]  /*0aa0*/  NOP ;  /* 0x0000000000007918 */ /* 0x010fe20000000000 */
.L_x_12:
[----:B------:R-:W4:Y:S01]  /*0ab0*/  SHFL.IDX PT, R0, R56, RZ, 0x1f ;  /* 0x00001fff38007589 */ /* 0x000f2200000e0000 */
[----:B------:R-:W-:Y:S01]  /*0ac0*/  NOP ;  /* 0x0000000000007918 */ /* 0x000fe20000000000 */
[----:B----4-:R-:W-:-:S13]  /*0ad0*/  ISETP.NE.AND P1, PT, R0, 0x5, PT ;  /* 0x000000050000780c */ /* 0x010fda0003f25270 */
[----:B------:R-:W-:Y:S05]  /*0ae0*/  @P1 BRA `(.L_x_13) ;  /* 0x0000000000541947 */ /* 0x000fea0003800000 */
[----:B--23--:R-:W-:Y:S01]  /*0af0*/  UMOV UR4, 0x400 ;  /* 0x0000040000047882 */ /* 0x00cfe20000000000 */
        /* <DEDUP_REMOVED lines=14> */
[----:B------:R4:W1:Y:S01]  /*0be0*/  SYNCS.EXCH.64 URZ, [UR4+0xd8], UR8 ;  /* 0x0000d80804ff75b2 */ /* 0x0008620008000100 */
[----:B------:R4:W1:Y:S01]  /*0bf0*/  SYNCS.EXCH.64 URZ, [UR4+0xc0], UR6 ;  /* 0x0000c00604ff75b2 */ /* 0x0008620008000100 */
[----:B------:R4:W1:Y:S01]  /*0c00*/  SYNCS.EXCH.64 URZ, [UR4+0xe0], UR8 ;  /* 0x0000e00804ff75b2 */ /* 0x0008620008000100 */
[----:B------:R4:W1:Y:S01]  /*0c10*/  SYNCS.EXCH.64 URZ, [UR4+0xc8], UR6 ;  /* 0x0000c80604ff75b2 */ /* 0x0008620008000100 */
[----:B------:R4:W1:Y:S02]  /*0c20*/  SYNCS.EXCH.64 URZ, [UR4+0xe8], UR8 ;  /* 0x0000e80804ff75b2 */ /* 0x0008640008000100 */
[----:B----4-:R-:W-:Y:S01]  /*0c30*/  NOP ;  /* 0x0000000000007918 */ /* 0x010fe20000000000 */
.L_x_13:
[----:B------:R-:W4:Y:S01]  /*0c40*/  SHFL.IDX PT, R0, R56, RZ, 0x1f ;  /* 0x00001fff38007589 */ /* 0x000f2200000e0000 */
[----:B------:R-:W-:Y:S01]  /*0c50*/  ISETP.NE.OR P0, PT, RZ, UR21, !P0 ;  /* 0x00000015ff007c0c */ /* 0x000fe2000c705670 */
        /* <DEDUP_REMOVED lines=12> */
[----:B------:R4:W3:Y:S01]  /*0d20*/  SYNCS.EXCH.64 URZ, [UR4+0x100], UR6 ;  /* 0x0001000604ff75b2 */ /* 0x0008e20008000100 */
[----:B------:R4:W1:Y:S01]  /*0d30*/  SYNCS.EXCH.64 URZ, [UR4+0xf8], UR6 ;  /* 0x0000f80604ff75b2 */ /* 0x0008620008000100 */
[----:B------:R4:W1:Y:S02]  /*0d40*/  SYNCS.EXCH.64 URZ, [UR4+0x108], UR6 ;  /* 0x0001080604ff75b2 */ /* 0x0008640008000100 */
[----:B----4-:R-:W-:Y:S01]  /*0d50*/  NOP ;  /* 0x0000000000007918 */ /* 0x010fe20000000000 */
.L_x_14:
[----:B------:R-:W-:Y:S01]  /*0d60*/  VOTEU.ALL UP0, P0 ;  /* 0x0000000000ff7886 */ /* 0x000fe20000000000 */
[----:B--23--:R-:W-:Y:S01]  /*0d70*/  UMOV UR4, 0x20 ;  /* 0x0000002000047882 */ /* 0x00cfe20000000000 */
[----:B------:R-:W2:Y:S01]  /*0d80*/  LDCU UR7, c[0x0][0x36c] ;  /* 0x00006d80ff0777ac */ /* 0x000ea20008000800 */
[----:B------:R-:W-:Y:S01]  /*0d90*/  NOP ;  /* 0x0000000000007918 */ /* 0x000fe20000000000 */
[----:B------:R-:W-:Y:S01]  /*0da0*/  LOP3.LUT R0, R68, 0x1f, RZ, 0xc0, !PT ;  /* 0x0000001f44007812 */ /* 0x000fe200078ec0ff */
[----:B------:R-:W-:Y:S01]  /*0db0*/  @!UP0 UMOV UR6, 0x400 ;  /* 0x0000040000068882 */ /* 0x000fe20000000000 */
[----:B------:R-:W-:-:S04]  /*0dc0*/  @!UP0 UIADD3 UR4, UPT, UPT, -UR4, 0x100000, URZ ;  /* 0x0010000004048890 */ /* 0x000fc8000fffe1ff */
[----:B------:R-:W-:Y:S02]  /*0dd0*/  @!UP0 USHF.L.U32 UR5, UR4, 0xb, URZ ;  /* 0x0000000b04058899 */ /* 0x000fe400080006ff */
[----:B------:R-:W-:Y:S02]  /*0de0*/  @!UP0 USHF.L.U32 UR4, UR4, 0x1, URZ ;  /* 0x0000000104048899 */ /* 0x000fe400080006ff */
[----:B------:R-:W-:Y:S01]  /*0df0*/  @!UP0 ULEA UR6, UR47, UR6, 0x18 ;  /* 0x000000062f068291 */ /* 0x000fe2000f8ec0ff */
[----:B------:R-:W-:Y:S01]  /*0e00*/  VOTEU.ALL UP0, P0 ;  /* 0x0000000000ff7886 */ /* 0x000fe20000000000 */
[----:B------:R-:W-:Y:S02]  /*0e10*/  UISETP.NE.AND UP5, UPT, UR21, URZ, UPT ;  /* 0x000000ff1500728c */ /* 0x000fe4000bfa5270 */
[----:B--2---:R-:W-:Y:S01]  /*0e20*/  UISETP.EQ.U32.AND UP6, UPT, UR7, 0x1, UPT ;  /* 0x000000010700788c */ /* 0x004fe2000bfc2070 */
[----:B------:R-:W2:Y:S07]  /*0e30*/  FENCE.VIEW.ASYNC.S ;  /* 0x00000000000073c6 */ /* 0x000eae0000000000 */
[----:B--2---:R2:W3:Y:S01]  /*0e40*/  @!UP0 SYNCS.EXCH.64 URZ, [UR6+0x110], UR4 ;  /* 0x0001100406ff85b2 */ /* 0x0044e20008000100 */
[----:B------:R-:W-:Y:S05]  /*0e50*/  BRA.U !UP6, `(.L_x_15) ;  /* 0x000000010e087547 */ /* 0x000fea000b800000 */
[----:B-1-3--:R-:W-:Y:S01]  /*0e60*/  UCGABAR_ARV ;  /* 0x00000000000079c7 */ /* 0x00afe20008000000 */
[----:B------:R-:W-:Y:S05]  /*0e70*/  BRA `(.L_x_16) ;  /* 0x0000000000047947 */ /* 0x000fea0003800000 */
.L_x_15:
[----:B-1-3--:R-:W-:Y:S01]  /*0e80*/  NOP ;  /* 0x0000000000007918 */ /* 0x00afe20000000000 */
.L_x_16:
[----:B------:R-:W1:Y:S01]  /*0e90*/  S2UR UR25, SR_CTAID.X ;  /* 0x00000000001979c3 */ /* 0x000e620000002500 */
[----:B------:R-:W-:-:S05]  /*0ea0*/  CS2R.32 R57, SR_CgaSize ;  /* 0x0000000000397805 */ /* 0x000fca0000008a00 */
[----:B------:R-:W-:-:S05]  /*0eb0*/  IMAD R57, R57, -0xa0, RZ ;  /* 0xffffff6039397824 */ /* 0x000fca00078e02ff */
[----:B--2---:R-:W-:-:S14]  /*0ec0*/  R2UR UR5, R57 ;  /* 0x00000000390572ca */ /* 0x004fdc00000e0000 */
[----:B------:R-:W2:Y:S01]  /*0ed0*/  LDCU UR5, c[0x0][UR5+0x2b0] ;  /* 0x00005600050577ac */ /* 0x000ea20008000800 */
[----:B------:R-:W-:-:S05]  /*0ee0*/  CS2R.32 R57, SR_CgaSize ;  /* 0x0000000000397805 */ /* 0x000fca0000008a00 */
[----:B------:R-:W-:-:S05]  /*0ef0*/  IMAD R57, R57, -0xa0, RZ ;  /* 0xffffff6039397824 */ /* 0x000fca00078e02ff */
[----:B------:R-:W-:-:S14]  /*0f00*/  R2UR UR4, R57 ;  /* 0x00000000390472ca */ /* 0x000fdc00000e0000 */
[----:B------:R-:W3:Y:S01]  /*0f10*/  LDCU UR4, c[0x0][UR4+0x2b4] ;  /* 0x00005680040477ac */ /* 0x000ee20008000800 */
[----:B------:R-:W4:Y:S01]  /*0f20*/  S2UR UR20, SR_CTAID.Y ;  /* 0x00000000001479c3 */ /* 0x000f220000002600 */
[----:B------:R-:W-:-:S05]  /*0f30*/  CS2R.32 R57, SR_CgaSize ;  /* 0x0000000000397805 */ /* 0x000fca0000008a00 */
[----:B------:R-:W-:-:S05]  /*0f40*/  IMAD R57, R57, -0xa0, RZ ;  /* 0xffffff6039397824 */ /* 0x000fca00078e02ff */
[----:B------:R-:W-:-:S14]  /*0f50*/  R2UR UR7, R57 ;  /* 0x00000000390772ca */ /* 0x000fdc00000e0000 */
[----:B------:R-:W3:Y:S01]  /*0f60*/  LDCU UR7, c[0x0][UR7+0x2a0] ;  /* 0x00005400070777ac */ /* 0x000ee20008000800 */
[----:B------:R-:W-:Y:S01]  /*0f70*/  UISETP.GT.U32.AND UP0, UPT, UR68, 0xffff, UPT ;  /* 0x0000ffff4400788c */ /* 0x000fe2000bf04070 */
[----:B------:R-:W-:-:S05]  /*0f80*/  CS2R.32 R57, SR_CgaSize ;  /* 0x0000000000397805 */ /* 0x000fca0000008a00 */
[----:B------:R-:W-:-:S05]  /*0f90*/  IMAD R57, R57, -0xa0, RZ ;  /* 0xffffff6039397824 */ /* 0x000fca00078e02ff */
[----:B------:R-:W-:-:S14]  /*0fa0*/  R2UR UR63, R57 ;  /* 0x00000000393f72ca */ /* 0x000fdc00000e0000 */
[----:B------:R-:W3:Y:S01]  /*0fb0*/  LDCU UR63, c[0x0][UR63+0x2a4] ;  /* 0x000054803f3f77ac */ /* 0x000ee20008000800 */
[----:B------:R-:W3:Y:S01]  /*0fc0*/  LDCU UR24, c[0x0][0xb24] ;  /* 0x00016480ff1877ac */ /* 0x000ee20008000800 */
[----:B------:R-:W3:Y:S01]  /*0fd0*/  LDCU UR42, c[0x0][0xb24] ;  /* 0x00016480ff2a77ac */ /* 0x000ee20008000800 */
[----:B-1----:R-:W-:Y:S01]  /*0fe0*/  I2FP.F32.U32 R3, UR25 ;  /* 0x0000001900037c45 */ /* 0x002fe20008201000 */
[----:B------:R-:W1:Y:S04]  /*0ff0*/  LDCU UR27, c[0x0][0xb30] ;  /* 0x00016600ff1b77ac */ /* 0x000e680008000800 */
[----:B--2---:R-:W-:Y:S01]  /*1000*/  FMUL R3, R3, UR5 ;  /* 0x0000000503037c20 */ /* 0x004fe20008400000 */
[----:B------:R-:W-:Y:S01]  /*1010*/  USEL UR5, UR68, 0xffff, !UP0 ;  /* 0x0000ffff44057887 */ /* 0x000fe2000c000000 */
[----:B----4-:R-:W-:Y:S01]  /*1020*/  I2FP.F32.U32 R2, UR20 ;  /* 0x0000001400027c45 */ /* 0x010fe20008201000 */
[----:B------:R-:W-:-:S03]  /*1030*/  USHF.L.U32 UR37, UR47, 0x9, URZ ;  /* 0x000000092f257899 */ /* 0x000fc600080006ff */
[----:B------:R-:W2:Y:S01]  /*1040*/  F2I.U32.TRUNC.NTZ R3, R3 ;  /* 0x0000000300037305 */ /* 0x000ea2000020f000 */
[----:B------:R-:W-:Y:S01]  /*1050*/  ULOP3.LUT UR31, UR5, 0xffff, URZ, 0xc0, !UPT ;  /* 0x0000ffff051f7892 */ /* 0x000fe2000f8ec0ff */
[----:B---3--:R-:W-:Y:S01]  /*1060*/  FMUL R2, R2, UR4 ;  /* 0x0000000402027c20 */ /* 0x008fe20008400000 */
[----:B------:R-:W-:-:S05]  /*1070*/  UMOV UR11, 0x55 ;  /* 0x00000055000b7882 */ /* 0x000fca0000000000 */
[----:B------:R-:W3:Y:S01]  /*1080*/  F2I.U32.TRUNC.NTZ R2, R2 ;  /* 0x0000000200027305 */ /* 0x000ee2000020f000 */
[----:B--2---:R-:W-:Y:S02]  /*1090*/  R2UR UR4, R3 ;  /* 0x00000000030472ca */ /* 0x004fe400000e0000 */
[----:B------:R-:W-:Y:S02]  /*10a0*/  PRMT R3, RZ, 0x7610, R3 ;  /* 0x00007610ff037816 */ /* 0x000fe40000000003 */
[----:B---3--:R-:W-:Y:S02]  /*10b0*/  R2UR UR6, R2 ;  /* 0x00000000020672ca */ /* 0x008fe400000e0000 */
[----:B------:R-:W-:-:S07]  /*10c0*/  PRMT R2, RZ, 0x7610, R2 ;  /* 0x00007610ff027816 */ /* 0x000fce0000000002 */
[----:B------:R-:W-:-:S04]  /*10d0*/  UIADD3 UR5, UPT, UPT, -UR4, URZ, URZ ;  /* 0x000000ff04057290 */ /* 0x000fc8000fffe1ff */
[----:B------:R-:W-:Y:S02]  /*10e0*/  UIMAD UR5, UR7, UR5, UR25 ;  /* 0x00000005070572a4 */ /* 0x000fe4000f8e0219 */
[----:B------:R-:W-:-:S04]  /*10f0*/  UIADD3 UR4, UPT, UPT, -UR6, URZ, URZ ;  /* 0x000000ff06047290 */ /* 0x000fc8000fffe1ff */
[----:B------:R-:W-:Y:S01]  /*1100*/  IMAD.U32 R57, RZ, RZ, UR5 ;  /* 0x00000005ff397e24 */ /* 0x000fe2000f8e00ff */
[----:B------:R-:W-:Y:S01]  /*1110*/  UIMAD UR63, UR63, UR4, UR20 ;  /* 0x000000043f3f72a4 */ /* 0x000fe2000f8e0214 */
[----:B-1----:R-:W-:Y:S11]  /*1120*/  BRA.U UP5, `(.L_x_17) ;  /* 0x0000000105607547 */ /* 0x002ff6000b800000 */
[----:B------:R-:W-:-:S13]  /*1130*/  R2UR UR4, R57 ;  /* 0x00000000390472ca */ /* 0x000fda00000e0000 */
[----:B------:R-:W-:Y:S02]  /*1140*/  UISETP.GT.U32.AND UP0, UPT, UR4, 0x1, UPT ;  /* 0x000000010400788c */ /* 0x000fe4000bf04070 */
[----:B------:R-:W-:Y:S02]  /*1150*/  ULOP3.LUT UR10, UR4, 0xfffffffe, URZ, 0xc0, !UPT ;  /* 0xfffffffe040a7892 */ /* 0x000fe4000f8ec0ff */
[----:B------:R-:W-:Y:S02]  /*1160*/  UISETP.NE.AND UP3, UPT, UR63, URZ, UP0 ;  /* 0x000000ff3f00728c */ /* 0x000fe40008765270 */
[----:B------:R-:W-:Y:S02]  /*1170*/  UISETP.NE.AND UP2, UPT, UR63, 0x1, UP0 ;  /* 0x000000013f00788c */ /* 0x000fe40008745270 */
[----:B------:R-:W-:Y:S02]  /*1180*/  UISETP.NE.AND UP1, UPT, UR63, 0x2, UP0 ;  /* 0x000000023f00788c */ /* 0x000fe40008725270 */
[----:B------:R-:W-:-:S02]  /*1190*/  UISETP.NE.AND UP0, UPT, UR63, 0x3, UP0 ;  /* 0x000000033f00788c */ /* 0x000fc40008705270 */
[----:B------:R-:W-:Y:S02]  /*11a0*/  USEL UR6, URZ, 0x1, UP3 ;  /* 0x00000001ff067887 */ /* 0x000fe40009800000 */
[----:B------:R-:W-:Y:S02]  /*11b0*/  USEL UR5, URZ, 0x4, UP2 ;  /* 0x00000004ff057887 */ /* 0x000fe40009000000 */
[----:B------:R-:W-:Y:S02]  /*11c0*/  USEL UR4, URZ, 0x10, UP1 ;  /* 0x00000010ff047887 */ /* 0x000fe40008800000 */
[----:B------:R-:W-:Y:S02]  /*11d0*/  USEL UR9, URZ, 0x40, UP0 ;  /* 0x00000040ff097887 */ /* 0x000fe40008000000 */
[----:B------:R-:W-:Y:S02]  /*11e0*/  USEL UR8, URZ, 0x2, UP3 ;  /* 0x00000002ff087887 */ /* 0x000fe40009800000 */
[----:B------:R-:W-:-:S02]  /*11f0*/  UIADD3 UR4, UPT, UPT, UR4, UR5, UR6 ;  /* 0x0000000504047290 */ /* 0x000fc4000fffe006 */
[----:B------:R-:W-:Y:S02]  /*1200*/  USEL UR6, URZ, 0x20, UP1 ;  /* 0x00000020ff067887 */ /* 0x000fe40008800000 */
[----:B------:R-:W-:Y:S02]  /*1210*/  USEL UR7, URZ, 0x8, UP2 ;  /* 0x00000008ff077887 */ /* 0x000fe40009000000 */
[----:B------:R-:W-:Y:S02]  /*1220*/  UIADD3 UR5, UPT, UPT, UR8, UR9, UR4 ;  /* 0x0000000908057290 */ /* 0x000fe4000fffe004 */
[----:B------:R-:W-:Y:S02]  /*1230*/  ULEA UR4, UR63, UR10, 0x1 ;  /* 0x0000000a3f047291 */ /* 0x000fe4000f8e08ff */
[----:B------:R-:W-:Y:S02]  /*1240*/  USEL UR8, URZ, 0x80, UP0 ;  /* 0x00000080ff087887 */ /* 0x000fe40008000000 */
[----:B------:R-:W-:-:S03]  /*1250*/  UIADD3 UR5, UPT, UPT, UR6, UR7, UR5 ;  /* 0x0000000706057290 */ /* 0x000fc6000fffe005 */
[----:B------:R-:W-:Y:S01]  /*1260*/  UMOV UR6, 0x3 ;  /* 0x0000000300067882 */ /* 0x000fe20000000000 */
[----:B------:R-:W-:Y:S02]  /*1270*/  UIADD3 UR5, UPT, UPT, UR5, UR8, URZ ;  /* 0x0000000805057290 */ /* 0x000fe4000fffe0ff */
[----:B------:R-:W-:-:S04]  /*1280*/  USHF.L.U32 UR4, UR6, UR4, URZ ;  /* 0x0000000406047299 */ /* 0x000fc800080006ff */
[----:B------:R-:W-:Y:S02]  /*1290*/  MOV R3, UR5 ;  /* 0x0000000500037c02 */ /* 0x000fe40008000f00 */
[----:B------:R-:W-:-:S07]  /*12a0*/  IMAD.U32 R2, RZ, RZ, UR4 ;  /* 0x00000004ff027e24 */ /* 0x000fce000f8e00ff */
.L_x_17:
[----:B------:R-:W1:Y:S01]  /*12b0*/  S2UR UR36, SR_CTAID.Z ;  /* 0x00000000002479c3 */ /* 0x000e620000002700 */
[----:B------:R-:W-:Y:S02]  /*12c0*/  UISETP.GE.AND UP0, UPT, UR24, 0x1, UPT ;  /* 0x000000011800788c */ /* 0x000fe4000bf06270 */
[----:B------:R-:W-:Y:S02]  /*12d0*/  UISETP.NE.AND UP3, UPT, UR21, 0x2, UPT ;  /* 0x000000021500788c */ /* 0x000fe4000bf65270 */
[----:B------:R-:W-:Y:S02]  /*12e0*/  ULOP3.LUT UR37, UR37, 0xc00, URZ, 0xc0, !UPT ;  /* 0x00000c0025257892 */ /* 0x000fe4000f8ec0ff */
[----:B------:R-:W-:Y:S01]  /*12f0*/  USHF.L.U32 UR31, UR11, UR31, URZ ;  /* 0x0000001f0b1f7299 */ /* 0x000fe200080006ff */
[----:B------:R-:W-:Y:S02]  /*1300*/  UMOV UR16, UR25 ;  /* 0x0000001900107c82 */ /* 0x000fe40008000000 */
[----:B------:R-:W-:Y:S09]  /*1310*/  BRA.U !UP0, `(.L_x_18) ;  /* 0x0000000108d47547 */ /* 0x000ff2000b800000 */
[----:B------:R-:W2:Y:S01]  /*1320*/  LDCU.128 UR12, c[0x0][0xb10] ;  /* 0x00016200ff0c77ac */ /* 0x000ea20008000c00 */
[----:B------:R-:W3:Y:S01]  /*1330*/  LDCU UR6, c[0x0][0x370] ;  /* 0x00006e00ff0677ac */ /* 0x000ee20008000800 */
[----:B------:R-:W4:Y:S01]  /*1340*/  LDCU UR5, c[0x0][0x374] ;  /* 0x00006e80ff0577ac */ /* 0x000f220008000800 */
[----:B------:R-:W1:Y:S01]  /*1350*/  LDCU UR26, c[0x0][0xb0c] ;  /* 0x00016180ff1a77ac */ /* 0x000e620008000800 */
[----:B------:R-:W1:Y:S01]  /*1360*/  LDCU UR4, c[0x0][0xb20] ;  /* 0x00016400ff0477ac */ /* 0x000e620008000800 */
[----:B------:R-:W1:Y:S01]  /*1370*/  LDCU.64 UR8, c[0x0][0xb28] ;  /* 0x00016500ff0877ac */ /* 0x000e620008000a00 */
[----:B--2---:R-:W-:Y:S02]  /*1380*/  UISETP.NE.AND UP0, UPT, UR14, 0x1, UPT ;  /* 0x000000010e00788c */ /* 0x004fe4000bf05270 */
[----:B----4-:R-:W-:Y:S02]  /*1390*/  UIMAD.WIDE.U32 UR10, UR5, UR15, URZ ;  /* 0x0000000f050a72a5 */ /* 0x010fe4000f8e00ff */
[----:B---3--:R-:W-:-:S02]  /*13a0*/  UIMAD.WIDE.U32 UR18, UR6, UR12, URZ ;  /* 0x0000000c061272a5 */ /* 0x008fc4000f8e00ff */
[----:B-1----:R-:W-:Y:S02]  /*13b0*/  UISETP.NE.AND UP1, UPT, UR26, 0x1, UPT ;  /* 0x000000011a00788c */ /* 0x002fe4000bf25270 */
[----:B------:R-:W-:Y:S01]  /*13c0*/  UISETP.NE.AND UP2, UPT, UR24, 0x1, UPT ;  /* 0x000000011800788c */ /* 0x000fe2000bf45270 */
[----:B------:R-:W-:Y:S02]  /*13d0*/  UMOV UR10, UR11 ;  /* 0x0000000b000a7c82 */ /* 0x000fe40008000000 */
[----:B------:R-:W-:Y:S01]  /*13e0*/  UMOV UR18, UR19 ;  /* 0x0000001300127c82 */ /* 0x000fe20008000000 */
[----:B------:R-:W-:Y:S02]  /*13f0*/  @UP0 USHF.R.U32.HI UR5, URZ, UR4, UR10 ;  /* 0x00000004ff050299 */ /* 0x000fe4000801160a */
[----:B------:R-:W-:Y:S02]  /*1400*/  UIMAD.WIDE.U32 UR22, UR20, UR15, URZ ;  /* 0x0000000f141672a5 */ /* 0x000fe4000f8e00ff */
[----:B------:R-:W-:-:S02]  /*1410*/  UIMAD.WIDE.U32 UR10, UR5, UR8, URZ ;  /* 0x00000008050a72a5 */ /* 0x000fc4000f8e00ff */
[----:B------:R-:W-:Y:S02]  /*1420*/  @UP1 USHF.R.U32.HI UR6, URZ, UR13, UR18 ;  /* 0x0000000dff061299 */ /* 0x000fe40008011612 */
[----:B------:R-:W-:Y:S02]  /*1430*/  UIMAD.WIDE.U32 UR16, UR25, UR12, URZ ;  /* 0x0000000c191072a5 */ /* 0x000fe4000f8e00ff */
[----:B------:R-:W-:Y:S01]  /*1440*/  UIMAD.WIDE.U32 UR18, UR6, UR8, URZ ;  /* 0x00000008061272a5 */ /* 0x000fe2000f8e00ff */
[----:B------:R-:W-:Y:S01]  /*1450*/  UMOV UR22, UR23 ;  /* 0x0000001700167c82 */ /* 0x000fe20008000000 */
[----:B------:R-:W-:Y:S01]  /*1460*/  UMOV UR10, UR11 ;  /* 0x0000000b000a7c82 */ /* 0x000fe20008000000 */
[----:B------:R-:W-:Y:S02]  /*1470*/  USHF.R.U32.HI UR22, URZ, UR4, UR22 ;  /* 0x00000004ff167299 */ /* 0x000fe40008011616 */
[----:B------:R-:W-:Y:S02]  /*1480*/  @UP2 USHF.R.U32.HI UR5, URZ, UR9, UR10 ;  /* 0x00000009ff052299 */ /* 0x000fe4000801160a */
[----:B------:R-:W-:Y:S01]  /*1490*/  UMOV UR7, UR19 ;  /* 0x0000001300077c82 */ /* 0x000fe20008000000 */
[----:B------:R-:W-:Y:S01]  /*14a0*/  UMOV UR16, UR17 ;  /* 0x0000001100107c82 */ /* 0x000fe20008000000 */
[----:B------:R-:W-:-:S02]  /*14b0*/  @UP2 USHF.R.U32.HI UR6, URZ, UR9, UR7 ;  /* 0x00000009ff062299 */ /* 0x000fc40008011607 */
[----:B------:R-:W-:Y:S02]  /*14c0*/  USHF.R.U32.HI UR16, URZ, UR13, UR16 ;  /* 0x0000000dff107299 */ /* 0x000fe40008011610 */
[----:B------:R-:W-:Y:S02]  /*14d0*/  USEL UR4, UR20, UR22, !UP0 ;  /* 0x0000001614047287 */ /* 0x000fe4000c000000 */
[----:B------:R-:W-:Y:S02]  /*14e0*/  UIMAD UR7, UR5, UR24, URZ ;  /* 0x00000018050772a4 */ /* 0x000fe4000f8e02ff */
[----:B------:R-:W-:Y:S02]  /*14f0*/  USEL UR5, UR25, UR16, !UP1 ;  /* 0x0000001019057287 */ /* 0x000fe4000c800000 */
[----:B------:R-:W-:Y:S02]  /*1500*/  UIMAD UR12, UR6, UR24, URZ ;  /* 0x00000018060c72a4 */ /* 0x000fe4000f8e02ff */
[----:B------:R-:W-:-:S02]  /*1510*/  UISETP.GE.AND UP0, UPT, UR4, UR7, UPT ;  /* 0x000000070400728c */ /* 0x000fc4000bf06270 */
[----:B------:R-:W-:Y:S02]  /*1520*/  UIMAD.WIDE.U32 UR10, UR4, UR8, URZ ;  /* 0x00000008040a72a5 */ /* 0x000fe4000f8e00ff */
[----:B------:R-:W-:Y:S02]  /*1530*/  UISETP.GE.OR UP0, UPT, UR5, UR12, UP0 ;  /* 0x0000000c0500728c */ /* 0x000fe40008706670 */
[----:B------:R-:W-:Y:S02]  /*1540*/  UIMAD.WIDE.U32 UR12, UR5, UR8, URZ ;  /* 0x00000008050c72a5 */ /* 0x000fe4000f8e00ff */
[----:B------:R-:W-:Y:S01]  /*1550*/  UIADD3 UR10, UPT, UPT, -UR4, URZ, URZ ;  /* 0x000000ff040a7290 */ /* 0x000fe2000fffe1ff */
[----:B------:R-:W-:Y:S01]  /*1560*/  UMOV UR8, UR11 ;  /* 0x0000000b00087c82 */ /* 0x000fe20008000000 */
[----:B------:R-:W-:Y:S02]  /*1570*/  UIADD3 UR16, UPT, UPT, -UR5, URZ, URZ ;  /* 0x000000ff05107290 */ /* 0x000fe4000fffe1ff */
[----:B------:R-:W-:-:S03]  /*1580*/  USHF.R.U32.HI UR8, URZ, UR9, UR8 ;  /* 0x00000009ff087299 */ /* 0x000fc60008011608 */
[----:B------:R-:W-:Y:S01]  /*1590*/  @!UP0 UMOV UR7, UR13 ;  /* 0x0000000d00078c82 */ /* 0x000fe20008000000 */
[----:B------:R-:W-:Y:S02]  /*15a0*/  UIMAD UR20, UR14, UR10, UR20 ;  /* 0x0000000a0e1472a4 */ /* 0x000fe4000f8e0214 */
[----:B------:R-:W-:Y:S02]  /*15b0*/  USEL UR8, UR4, UR8, !UP2 ;  /* 0x0000000804087287 */ /* 0x000fe4000d000000 */
[----:B------:R-:W-:Y:S02]  /*15c0*/  @!UP0 USHF.R.U32.HI UR7, URZ, UR9, UR7 ;  /* 0x00000009ff078299 */ /* 0x000fe40008011607 */
[----:B------:R-:W-:Y:S02]  /*15d0*/  UIADD3 UR9, UPT, UPT, -UR8, URZ, URZ ;  /* 0x000000ff08097290 */ /* 0x000fe4000fffe1ff */
[----:B------:R-:W-:Y:S02]  /*15e0*/  @!UP0 USEL UR7, UR5, UR7, !UP2 ;  /* 0x0000000705078287 */ /* 0x000fe4000d000000 */
[----:B------:R-:W-:-:S02]  /*15f0*/  UIMAD UR9, UR24, UR9, UR4 ;  /* 0x00000009180972a4 */ /* 0x000fc4000f8e0204 */
[----:B------:R-:W-:Y:S02]  /*1600*/  @!UP0 UIADD3 UR8, UPT, UPT, UR8, -UR7, URZ ;  /* 0x8000000708088290 */ /* 0x000fe4000fffe0ff */
[----:B------:R-:W-:Y:S02]  /*1610*/  @!UP0 UIMAD UR6, UR9, UR6, UR7 ;  /* 0x00000006090682a4 */ /* 0x000fe4000f8e0207 */
[----:B------:R-:W-:Y:S02]  /*1620*/  @!UP0 UIMAD UR4, UR8, UR24, UR5 ;  /* 0x00000018080482a4 */ /* 0x000fe4000f8e0205 */
[----:B------:R-:W-:Y:S02]  /*1630*/  UIMAD UR16, UR26, UR16, UR25 ;  /* 0x000000101a1072a4 */ /* 0x000fe4000f8e0219 */
[----:B------:R-:W-:Y:S01]  /*1640*/  UIMAD UR20, UR4, UR14, UR20 ;  /* 0x0000000e041472a4 */ /* 0x000fe2000f8e0214 */
[----:B------:R-:W-:Y:S02]  /*1650*/  @!UP0 UMOV UR5, UR6 ;  /* 0x0000000600058c82 */ /* 0x000fe40008000000 */
[----:B------:R-:W-:-:S12]  /*1660*/  UIMAD UR16, UR5, UR26, UR16 ;  /* 0x0000001a051072a4 */ /* 0x000fd8000f8e0210 */
.L_x_18:
[----:B------:R-:W-:-:S09]  /*1670*/  UISETP.NE.AND UP0, UPT, UR27, 0x1, UPT ;  /* 0x000000011b00788c */ /* 0x000fd2000bf05270 */
[----:B------:R-:W-:Y:S05]  /*1680*/  BRA.U UP0, `(.L_x_19) ;  /* 0x0000000100447547 */ /* 0x000fea000b800000 */
[----:B------:R-:W2:Y:S01]  /*1690*/  LDCU.128 UR8, c[0x0][0xb10] ;  /* 0x00016200ff0877ac */ /* 0x000ea20008000c00 */
[----:B------:R-:W3:Y:S01]  /*16a0*/  LDCU UR12, c[0x0][0xb0c] ;  /* 0x00016180ff0c77ac */ /* 0x000ee20008000800 */
[----:B------:R-:W4:Y:S01]  /*16b0*/  LDCU UR13, c[0x0][0xb20] ;  /* 0x00016400ff0d77ac */ /* 0x000f220008000800 */
[----:B--2---:R-:W-:Y:S02]  /*16c0*/  UIMAD.WIDE.U32 UR6, UR16, UR8, URZ ;  /* 0x00000008100672a5 */ /* 0x004fe4000f8e00ff */
[----:B------:R-:W-:Y:S02]  /*16d0*/  UIMAD.WIDE.U32 UR4, UR20, UR11, URZ ;  /* 0x0000000b140472a5 */ /* 0x000fe4000f8e00ff */
[----:B---3--:R-:W-:Y:S02]  /*16e0*/  UISETP.NE.AND UP1, UPT, UR12, 0x1, UPT ;  /* 0x000000010c00788c */ /* 0x008fe4000bf25270 */
[----:B------:R-:W-:Y:S01]  /*16f0*/  UISETP.NE.AND UP0, UPT, UR10, 0x1, UPT ;  /* 0x000000010a00788c */ /* 0x000fe2000bf05270 */
[----:B------:R-:W-:-:S02]  /*1700*/  UMOV UR6, UR7 ;  /* 0x0000000700067c82 */ /* 0x000fc40008000000 */
[----:B------:R-:W-:Y:S01]  /*1710*/  UMOV UR4, UR5 ;  /* 0x0000000500047c82 */ /* 0x000fe20008000000 */
[----:B------:R-:W-:Y:S02]  /*1720*/  USHF.R.U32.HI UR6, URZ, UR9, UR6 ;  /* 0x00000009ff067299 */ /* 0x000fe40008011606 */
[----:B----4-:R-:W-:Y:S02]  /*1730*/  USHF.R.U32.HI UR4, URZ, UR13, UR4 ;  /* 0x0000000dff047299 */ /* 0x010fe40008011604 */
[----:B------:R-:W-:Y:S02]  /*1740*/  USEL UR5, UR16, UR6, !UP1 ;  /* 0x0000000610057287 */ /* 0x000fe4000c800000 */
[----:B------:R-:W-:-:S04]  /*1750*/  USEL UR4, UR20, UR4, !UP0 ;  /* 0x0000000414047287 */ /* 0x000fc8000c000000 */
[----:B------:R-:W-:Y:S02]  /*1760*/  UIADD3 UR6, UPT, UPT, -UR4, UR5, URZ ;  /* 0x0000000504067290 */ /* 0x000fe4000fffe1ff */
[----:B------:R-:W-:Y:S02]  /*1770*/  UIADD3 UR4, UPT, UPT, UR4, -UR5, URZ ;  /* 0x8000000504047290 */ /* 0x000fe4000fffe0ff */
[----:B------:R-:W-:Y:S02]  /*1780*/  UIMAD UR20, UR6, UR10, UR20 ;  /* 0x0000000a061472a4 */ /* 0x000fe4000f8e0214 */
[----:B------:R-:W-:-:S12]  /*1790*/  UIMAD UR16, UR4, UR12, UR16 ;  /* 0x0000000c041072a4 */ /* 0x000fd8000f8e0210 */
.L_x_19:
[----:B------:R-:W-:Y:S05]  /*17a0*/  BRA.U !UP6, `(.L_x_20) ;  /* 0x000000010e0c7547 */ /* 0x000fea000b800000 */
[----:B------:R-:W-:Y:S01]  /*17b0*/  UCGABAR_WAIT ;  /* 0x0000000000007dc7 */ /* 0x000fe20008000000 */
[----:B------:R-:W-:Y:S01]  /*17c0*/  CCTL.IVALL ;  /* 0x00000000ff00798f */ /* 0x000fe20002000000 */
[----:B------:R-:W-:Y:S05]  /*17d0*/  BRA `(.L_x_21) ;  /* 0x0000000000047947 */ /* 0x000fea0003800000 */
.L_x_20:
[----:B------:R-:W-:Y:S06]  /*17e0*/  BAR.SYNC.DEFER_BLOCKING 0x0 ;  /* 0x0000000000007b1d */ /* 0x000fec0000010000 */
.L_x_21:
[----:B------:R-:W-:Y:S05]  /*17f0*/  BRA.U UP3, `(.L_x_22) ;  /* 0x00000015037c7547 */ /* 0x000fea000b800000 */
[----:B------:R-:W2:Y:S01]  /*1800*/  LDCU UR6, c[0x0][0x38c] ;  /* 0x00007180ff0677ac */ /* 0x000ea20008000800 */
[----:B------:R-:W-:Y:S01]  /*1810*/  PLOP3.LUT P2, PT, PT, PT, UP4, 0x80, 0x8 ;  /* 0x000000000008781c */ /* 0x000fe20003f4f048 */
[----:B------:R-:W-:Y:S01]  /*1820*/  IMAD.MOV.U32 R12, RZ, RZ, 0x1 ;  /* 0x00000001ff0c7424 */ /* 0x000fe200078e00ff */
[----:B------:R-:W-:Y:S01]  /*1830*/  ISETP.NE.AND P3, PT, R0, RZ, P4 ;  /* 0x000000ff0000720c */ /* 0x000fe20002765270 */
[----:B------:R-:W-:Y:S01]  /*1840*/  USHF.L.U32 UR7, UR25, 0x7, URZ ;  /* 0x0000000719077899 */ /* 0x000fe200080006ff */
[----:B------:R-:W-:Y:S01]  /*1850*/  PLOP3.LUT P2, PT, P2, PT, PT, 0x8, 0x80 ;  /* 0x000000000080781c */ /* 0x000fe2000174e170 */
[----:B------:R-:W-:Y:S01]  /*1860*/  USHF.L.U32 UR55, UR25, 0x5, URZ ;  /* 0x0000000519377899 */ /* 0x000fe200080006ff */
[----:B------:R-:W-:Y:S01]  /*1870*/  CS2R R10, SRZ ;  /* 0x00000000000a7805 */ /* 0x000fe2000001ff00 */
[----:B------:R-:W-:Y:S01]  /*1880*/  UISETP.NE.AND UP1, UPT, UR21, URZ, UPT ;  /* 0x000000ff1500728c */ /* 0x000fe2000bf25270 */
[----:B------:R-:W-:Y:S01]  /*1890*/  IMAD.MOV.U32 R9, RZ, RZ, RZ ;  /* 0x000000ffff097224 */ /* 0x000fe200078e00ff */
[----:B------:R-:W3:Y:S01]  /*18a0*/  LDCU UR49, c[0x0][0x370] ;  /* 0x00006e00ff3177ac */ /* 0x000ee20008000800 */
[----:B------:R-:W-:Y:S01]  /*18b0*/  IMAD.MOV.U32 R8, RZ, RZ, 0x1 ;  /* 0x00000001ff087424 */ /* 0x000fe200078e00ff */
[----:B------:R-:W4:Y:S01]  /*18c0*/  LDCU.64 UR44, c[0x0][0x348] ;  /* 0x00006900ff2c77ac */ /* 0x000f220008000a00 */
[----:B--2---:R-:W-:-:S02]  /*18d0*/  UIADD3 UR5, UPT, UPT, UR6, 0x3f, URZ ;  /* 0x0000003f06057890 */ /* 0x004fc4000fffe0ff */
[----:B------:R-:W-:Y:S02]  /*18e0*/  UIADD3 UR56, UPT, UPT, UR6, 0x7e, URZ ;  /* 0x0000007e06387890 */ /* 0x000fe4000fffe0ff */
[----:B------:R-:W-:Y:S01]  /*18f0*/  USHF.R.S32.HI UR4, URZ, 0x1f, UR5 ;  /* 0x0000001fff047899 */ /* 0x000fe20008011405 */
[----:B------:R-:W2:Y:S03]  /*1900*/  LDCU UR48, c[0x0][0x374] ;  /* 0x00006e80ff3077ac */ /* 0x000ea60008000800 */
[----:B------:R-:W-:Y:S02]  /*1910*/  ULEA.HI UR4, UR4, UR5, URZ, 0x6 ;  /* 0x0000000504047291 */ /* 0x000fe4000f8f30ff */
[----:B------:R-:W-:Y:S02]  /*1920*/  UIADD3 UR5, UPT, UPT, UR6, -0x1, URZ ;  /* 0xffffffff06057890 */ /* 0x000fe4000fffe0ff */
[----:B------:R-:W-:-:S02]  /*1930*/  USHF.R.S32.HI UR51, URZ, 0x6, UR4 ;  /* 0x00000006ff337899 */ /* 0x000fc40008011404 */
[----:B------:R-:W-:Y:S02]  /*1940*/  UISETP.GE.U32.AND UP2, UPT, UR5, -0x7f, UPT ;  /* 0xffffff810500788c */ /* 0x000fe4000bf46070 */
[----:B------:R-:W-:Y:S02]  /*1950*/  UISETP.LT.U32.AND UP0, UPT, UR51, 0x4, UPT ;  /* 0x000000043300788c */ /* 0x000fe4000bf01070 */
[----:B------:R-:W-:Y:S02]  /*1960*/  ULOP3.LUT UR5, UR7, 0x80, URZ, 0xc0, !UPT ;  /* 0x0000008007057892 */ /* 0x000fe4000f8ec0ff */
[----:B------:R-:W-:Y:S02]  /*1970*/  USEL UR50, UR51, 0x4, UP0 ;  /* 0x0000000433327887 */ /* 0x000fe40008000000 */
[----:B------:R-:W-:Y:S02]  /*1980*/  ULOP3.LUT UR55, UR55, 0x20, URZ, 0xc0, !UPT ;  /* 0x0000002037377892 */ /* 0x000fe4000f8ec0ff */
[----:B------:R-:W-:-:S02]  /*1990*/  UIADD3 UR4, UPT, UPT, UR50, -0x1, URZ ;  /* 0xffffffff32047890 */ /* 0x000fc4000fffe0ff */
[----:B------:R-:W-:Y:S02]  /*19a0*/  @UP2 UIADD3 UR4, UPT, UPT, UR50, URZ, URZ ;  /* 0x000000ff32042290 */ /* 0x000fe4000fffe0ff */
[----:B------:R-:W-:Y:S02]  /*19b0*/  USEL UR38, UR40, 0x2, UP1 ;  /* 0x0000000228267887 */ /* 0x000fe40008800000 */
[----:B------:R-:W-:Y:S02]  /*19c0*/  ULEA.HI UR53, UR37, UR5, URZ, 0x1b ;  /* 0x0000000525357291 */ /* 0x000fe4000f8fd8ff */
[----:B------:R-:W-:Y:S02]  /*19d0*/  UIADD3 UR54, UPT, UPT, UR51, -UR50, URZ ;  /* 0x8000003233367290 */ /* 0x000fe4000fffe0ff */
[----:B------:R-:W-:Y:S02]  /*19e0*/  UIADD3 UR39, UPT, UPT, UR4, 0x1, URZ ;  /* 0x0000000104277890 */ /* 0x000fe4000fffe0ff */
[----:B------:R-:W-:Y:S01]  /*19f0*/  UIADD3 UR52, UPT, UPT, -UR4, URZ, URZ ;  /* 0x000000ff04347290 */ /* 0x000fe2000fffe1ff */
[----:B--234-:R-:W-:-:S11]  /*1a00*/  UMOV UR29, URZ ;  /* 0x000000ff001d7c82 */ /* 0x01cfd60008000000 */
.L_x_46:
[----:B------:R-:W-:Y:S01]  /*1a10*/  UISETP.NE.AND UP0, UPT, UR47, URZ, UPT ;  /* 0x000000ff2f00728c */ /* 0x000fe2000bf05270 */
[----:B------:R-:W2:Y:S08]  /*1a20*/  S2UR UR47, SR_CgaCtaId ;  /* 0x00000000002f79c3 */ /* 0x000eb00000008800 */
[----:B---3--:R-:W-:Y:S05]  /*1a30*/  BRA.U UP0, `(.L_x_23) ;  /* 0x0000000100347547 */ /* 0x008fea000b800000 */
[----:B------:R-:W3:Y:S01]  /*1a40*/  S2R R0, SR_CgaCtaId ;  /* 0x0000000000007919 */ /* 0x000ee20000008800 */
[----:B------:R-:W-:-:S04]  /*1a50*/  MOV R2, 0x400 ;  /* 0x0000040000027802 */ /* 0x000fc80000000f00 */
[----:B---3--:R-:W-:Y:S02]  /*1a60*/  LEA R0, R0, R2, 0x18 ;  /* 0x0000000200007211 */ /* 0x008fe400078ec0ff */
[----:B------:R-:W-:-:S03]  /*1a70*/  SHF.L.U32 R2, R8, 0x1f, RZ ;  /* 0x0000001f08027819 */ /* 0x000fc600000006ff */
[----:B------:R-:W-:-:S04]  /*1a80*/  IMAD R0, R9, 0x8, R0 ;  /* 0x0000000809007824 */ /* 0x000fc800078e0200 */
[----:B------:R-:W3:Y:S02]  /*1a90*/  SYNCS.PHASECHK.TRANS64.TRYWAIT P0, [R0+URZ+0x100], R2 ;  /* 0x00010002000075a7 */ /* 0x000ee400080011ff */
[----:B---3--:R-:W-:Y:S05]  /*1aa0*/  @!P0 BRA `(.L_x_24) ;  /* 0x0000006c00e08947 */ /* 0x008fea0003800000 */
.L_x_153:
[----:B------:R-:W-:Y:S01]  /*1ab0*/  VIADD R9, R9, 0x1 ;  /* 0x0000000109097836 */ /* 0x000fe20000000000 */
[----:B------:R3:W-:Y:S04]  /*1ac0*/  SYNCS.ARRIVE.TRANS64.A1T0 RZ, [R0+URZ+0xf0], RZ ;  /* 0x0000f0ff00ff79a7 */ /* 0x0007e800081000ff */
[----:B------:R-:W-:-:S04]  /*1ad0*/  ISETP.NE.AND P0, PT, R9, 0x2, PT ;  /* 0x000000020900780c */ /* 0x000fc80003f05270 */
[----:B------:R-:W-:Y:S02]  /*1ae0*/  SEL R9, R9, RZ, P0 ;  /* 0x000000ff09097207 */ /* 0x000fe40000000000 */
[----:B---3--:R-:W-:-:S04]  /*1af0*/  SEL R0, RZ, 0x1, P0 ;  /* 0x00000001ff007807 */ /* 0x008fc80000000000 */
[----:B------:R-:W-:-:S07]  /*1b00*/  LOP3.LUT R8, R8, R0, RZ, 0x3c, !PT ;  /* 0x0000000008087212 */ /* 0x000fce00078e3cff */
.L_x_23:
[----:B------:R-:W-:Y:S01]  /*1b10*/  UMOV UR21, 0x400 ;  /* 0x0000040000157882 */ /* 0x000fe20000000000 */
[----:B------:R-:W-:Y:S01]  /*1b20*/  SHF.L.U32 R0, R12, 0x1f, RZ ;  /* 0x0000001f0c007819 */ /* 0x000fe200000006ff */
[----:B--2---:R-:W-:Y:S02]  /*1b30*/  ULEA UR21, UR47, UR21, 0x18 ;  /* 0x000000152f157291 */ /* 0x004fe4000f8ec0ff */
[----:B------:R-:W-:Y:S02]  /*1b40*/  UISETP.GE.U32.AND UP0, UPT, UR56, 0x7f, UPT ;  /* 0x0000007f3800788c */ /* 0x000fe4000bf06070 */
[----:B------:R-:W-:Y:S02]  /*1b50*/  ULEA UR4, UR29, UR21, 0x3 ;  /* 0x000000151d047291 */ /* 0x000fe4000f8e18ff */
[----:B------:R-:W-:Y:S01]  /*1b60*/  ULEA UR19, UR20, UR55, 0x6 ;  /* 0x0000003714137291 */ /* 0x000fe2000f8e30ff */
[----:B------:R-:W-:-:S06]  /*1b70*/  UMOV UR13, URZ ;  /* 0x000000ff000d7c82 */ /* 0x000fcc0008000000 */
[----:B------:R2:W3:Y:S01]  /*1b80*/  SYNCS.PHASECHK.TRANS64.TRYWAIT P1, [UR4+0x20], R0 ;  /* 0x00002000ff0075a7 */ /* 0x0004e20008021104 */
[----:B------:R-:W-:-:S04]  /*1b90*/  ULEA.HI UR4, UR16, UR16, URZ, 0x1 ;  /* 0x0000001010047291 */ /* 0x000fc8000f8f08ff */
[----:B------:R-:W-:-:S04]  /*1ba0*/  USHF.L.U32 UR4, UR4, 0x7, URZ ;  /* 0x0000000704047899 */ /* 0x000fc800080006ff */
[----:B------:R-:W-:-:S04]  /*1bb0*/  ULOP3.LUT UR35, UR4, 0xffffff00, URZ, 0xc0, !UPT ;  /* 0xffffff0004237892 */ /* 0x000fc8000f8ec0ff */
[----:B------:R-:W-:Y:S01]  /*1bc0*/  UIADD3 UR35, UPT, UPT, UR53, UR35, URZ ;  /* 0x0000002335237290 */ /* 0x000fe2000fffe0ff */
[----:B------:R-:W-:Y:S11]  /*1bd0*/  BRA.U !UP0, `(.L_x_25) ;  /* 0x0000000508107547 */ /* 0x000ff6000b800000 */
[----:B------:R-:W-:Y:S01]  /*1be0*/  UMOV UR30, UR52 ;  /* 0x00000034001e7c82 */ /* 0x000fe20008000000 */
[----:B------:R-:W-:Y:S01]  /*1bf0*/  UMOV UR6, UR29 ;  /* 0x0000001d00067c82 */ /* 0x000fe20008000000 */
[----:B------:R-:W-:-:S05]  /*1c00*/  UMOV UR26, 0x20 ;  /* 0x00000020001a7882 */ /* 0x000fca0000000000 */
.L_x_33:
[----:B------:R-:W-:Y:S01]  /*1c10*/  ULEA UR5, UR6, UR21, 0x3 ;  /* 0x0000001506057291 */ /* 0x000fe2000f8e18ff */
[----:B---3--:R-:W-:Y:S01]  /*1c20*/  @P4 MOV R2, 0x14000 ;  /* 0x0001400000024802 */ /* 0x008fe20000000f00 */
[----:B-123--:R-:W-:Y:S10]  /*1c30*/  @P1 BRA `(.L_x_26) ;  /* 0x00000000000c1947 */ /* 0x00eff40003800000 */
[----:B------:R-:W-:-:S04]  /*1c40*/  SHF.L.U32 R3, R12, 0x1f, RZ ;  /* 0x0000001f0c037819 */ /* 0x000fc800000006ff */
[----:B------:R-:W3:Y:S02]  /*1c50*/  SYNCS.PHASECHK.TRANS64.TRYWAIT P0, [UR5+0x20], R3 ;  /* 0x00002003ff0075a7 */ /* 0x000ee40008001105 */
[----:B---3--:R-:W-:Y:S05]  /*1c60*/  @!P0 BRA `(.L_x_27) ;  /* 0x0000006c00848947 */ /* 0x008fea0003800000 */
.L_x_26:
[----:B------:R3:W-:Y:S01]  /*1c70*/  @P4 SYNCS.ARRIVE.TRANS64 RZ, [UR5], R2 ;  /* 0x00000002ffff49a7 */ /* 0x0007e20008000005 */
[----:B------:R-:W-:Y:S02]  /*1c80*/  ULOP3.LUT UR4, UR38, 0x2, URZ, 0xfc, !UPT ;  /* 0x0000000226047892 */ /* 0x000fe4000f8efcff */
[----:B------:R-:W-:Y:S02]  /*1c90*/  UIADD3 UR30, UPT, UPT, UR30, 0x1, URZ ;  /* 0x000000011e1e7890 */ /* 0x000fe4000fffe0ff */
[----:B------:R-:W-:Y:S02]  /*1ca0*/  UISETP.NE.AND UP0, UPT, UR4, 0x2, UPT ;  /* 0x000000020400788c */ /* 0x000fe4000bf05270 */
[----:B------:R-:W-:-:S07]  /*1cb0*/  UISETP.NE.AND UP2, UPT, UR30, 0x1, UPT ;  /* 0x000000011e00788c */ /* 0x000fce000bf45270 */
[----:B------:R-:W-:Y:S05]  /*1cc0*/  BRA.U UP0, `(.L_x_28) ;  /* 0x0000000100047547 */ /* 0x000fea000b800000 */
[----:B-1----:R-:W-:Y:S05]  /*1cd0*/  BPT.TRAP 0x1 ;  /* 0x000000040000795c */ /* 0x002fea0000300000 */
.L_x_28:
[----:B------:R-:W-:Y:S04]  /*1ce0*/  BSSY.RECONVERGENT B0, `(.L_x_29) ;  /* 0x0000003000007945 */ /* 0x000fe80003800200 */
[----:B------:R-:W-:Y:S05]  /*1cf0*/  @!P3 BRA `(.L_x_30) ;  /* 0x000000000004b947 */ /* 0x000fea0003800000 */
[----:B-1----:R-:W-:Y:S05]  /*1d00*/  BPT.TRAP 0x1 ;  /* 0x000000040000795c */ /* 0x002fea0000300000 */
.L_x_30:
[----:B-1----:R-:W-:Y:S05]  /*1d10*/  BSYNC.RECONVERGENT B0 ;  /* 0x0000000000007941 */ /* 0x002fea0003800200 */
.L_x_29:
[----:B------:R-:W-:Y:S01]  /*1d20*/  UIADD3 UR4, UPT, UPT, UR6, 0x1, URZ ;  /* 0x0000000106047890 */ /* 0x000fe2000fffe0ff */
[----:B------:R-:W-:Y:S01]  /*1d30*/  BSSY.RECONVERGENT B0, `(.L_x_31) ;  /* 0x000002a000007945 */ /* 0x000fe20003800200 */
[----:B------:R-:W-:Y:S02]  /*1d40*/  ELECT P0, URZ, PT ;  /* 0x0000000000ff782f */ /* 0x000fe40003800000 */
[----:B------:R-:W-:-:S04]  /*1d50*/  UISETP.NE.AND UP0, UPT, UR4, 0x4, UPT ;  /* 0x000000040400788c */ /* 0x000fc8000bf05270 */
[----:B------:R-:W-:Y:S02]  /*1d60*/  USEL UR7, URZ, 0x1, UP0 ;  /* 0x00000001ff077887 */ /* 0x000fe40008000000 */
[----:B------:R-:W-:-:S04]  /*1d70*/  USEL UR29, UR4, URZ, UP0 ;  /* 0x000000ff041d7287 */ /* 0x000fc80008000000 */
[----:B------:R-:W-:Y:S01]  /*1d80*/  ULEA UR4, UR29, UR21, 0x3 ;  /* 0x000000151d047291 */ /* 0x000fe2000f8e18ff */
[----:B------:R-:W-:-:S04]  /*1d90*/  LOP3.LUT R12, R12, UR7, RZ, 0x3c, !PT ;  /* 0x000000070c0c7c12 */ /* 0x000fc8000f8e3cff */
[----:B--2---:R-:W-:-:S04]  /*1da0*/  SHF.L.U32 R0, R12, 0x1f, RZ ;  /* 0x0000001f0c007819 */ /* 0x004fc800000006ff */
[----:B------:R1:W2:Y:S01]  /*1db0*/  SYNCS.PHASECHK.TRANS64.TRYWAIT P1, [UR4+0x20], R0 ;  /* 0x00002000ff0075a7 */ /* 0x0002a20008021104 */
[----:B------:R-:W-:Y:S05]  /*1dc0*/  @!P0 BRA `(.L_x_32) ;  /* 0x0000000000808947 */ /* 0x000fea0003800000 */
[----:B------:R-:W-:Y:S02]  /*1dd0*/  USHF.L.U32 UR4, UR6, 0xd, URZ ;  /* 0x0000000d06047899 */ /* 0x000fe400080006ff */
[----:B------:R-:W-:Y:S02]  /*1de0*/  UIADD3 UR22, UP1, UPT, UR44, 0x80, URZ ;  /* 0x000000802c167890 */ /* 0x000fe4000ff3e0ff */
[----:B------:R-:W-:Y:S02]  /*1df0*/  ULOP3.LUT UR24, UR4, UR37, URZ, 0xfc, !UPT ;  /* 0x0000002504187292 */ /* 0x000fe4000f8efcff */
[----:B------:R-:W-:Y:S02]  /*1e00*/  UIADD3 UR14, UP0, UPT, UR44, 0x180, URZ ;  /* 0x000001802c0e7890 */ /* 0x000fe4000ff1e0ff */
[----:B------:R-:W-:Y:S02]  /*1e10*/  ULEA UR24, UR24, UR21, 0x2 ;  /* 0x0000001518187291 */ /* 0x000fe4000f8e10ff */
[----:B------:R-:W-:-:S02]  /*1e20*/  UIADD3 UR4, UPT, UPT, UR21, UR4, URZ ;  /* 0x0000000415047290 */ /* 0x000fc4000fffe0ff */
[----:B------:R-:W-:Y:S02]  /*1e30*/  UIADD3 UR34, UPT, UPT, UR26, -0x20, URZ ;  /* 0xffffffe01a227890 */ /* 0x000fe4000fffe0ff */
[----:B------:R-:W-:Y:S02]  /*1e40*/  ULOP3.LUT UR33, UR5, 0xfefffff8, URZ, 0xc0, !UPT ;  /* 0xfefffff805217892 */ /* 0x000fe4000f8ec0ff */
[----:B------:R-:W-:Y:S02]  /*1e50*/  UIADD3.X UR23, UPT, UPT, URZ, UR45, URZ, UP1, !UPT ;  /* 0x0000002dff177290 */ /* 0x000fe40008ffe4ff */
[----:B------:R-:W-:Y:S02]  /*1e60*/  UIADD3 UR32, UPT, UPT, UR24, 0x8400, URZ ;  /* 0x0000840018207890 */ /* 0x000fe4000fffe0ff */
[----:B------:R-:W-:Y:S02]  /*1e70*/  UPRMT UR7, URZ, 0x5410, UR31 ;  /* 0x00005410ff077896 */ /* 0x000fe4000800001f */
[----:B------:R-:W-:-:S02]  /*1e80*/  UIADD3 UR24, UPT, UPT, UR24, 0xc400, URZ ;  /* 0x0000c40018187890 */ /* 0x000fc4000fffe0ff */
[----:B------:R-:W-:Y:S02]  /*1e90*/  UIADD3.X UR15, UPT, UPT, URZ, UR45, URZ, UP0, !UPT ;  /* 0x0000002dff0f7290 */ /* 0x000fe400087fe4ff */
[----:B------:R-:W-:Y:S02]  /*1ea0*/  UIADD3 UR16, UPT, UPT, UR4, 0x28400, URZ ;  /* 0x0002840004107890 */ /* 0x000fe4000fffe0ff */
[----:B------:R-:W-:Y:S01]  /*1eb0*/  UIADD3 UR8, UPT, UPT, UR4, 0x29400, URZ ;  /* 0x0002940004087890 */ /* 0x000fe2000fffe0ff */
[----:B------:R-:W-:Y:S01]  /*1ec0*/  UMOV UR40, 0x0 ;  /* 0x0000000000287882 */ /* 0x000fe20000000000 */
[----:B------:R-:W-:Y:S01]  /*1ed0*/  UMOV UR41, 0x10000000 ;  /* 0x1000000000297882 */ /* 0x000fe20000000000 */
[----:B------:R-:W-:Y:S01]  /*1ee0*/  UMOV UR27, UR35 ;  /* 0x00000023001b7c82 */ /* 0x000fe20008000000 */
[----:B------:R-:W-:Y:S01]  /*1ef0*/  UMOV UR28, UR36 ;  /* 0x00000024001c7c82 */ /* 0x000fe20008000000 */
[----:B------:R-:W-:Y:S01]  /*1f00*/  UMOV UR25, UR33 ;  /* 0x0000002100197c82 */ /* 0x000fe20008000000 */
[----:B------:R-:W-:Y:S01]  /*1f10*/  UMOV UR20, UR36 ;  /* 0x0000002400147c82 */ /* 0x000fe20008000000 */
[----:B------:R-:W-:Y:S01]  /*1f20*/  UMOV UR17, UR33 ;  /* 0x0000002100117c82 */ /* 0x000fe20008000000 */
[----:B------:R-:W-:Y:S01]  /*1f30*/  UMOV UR18, UR34 ;  /* 0x0000002200127c82 */ /* 0x000fe20008000000 */
[----:B------:R4:W-:Y:S01]  /*1f40*/  UTMALDG.3D.MULTICAST.2CTA [UR32], [UR22], UR7, desc[UR40] ;  /* 0x00002820160073b4 */ /* 0x0009e20008211807 */
[----:B------:R-:W-:Y:S01]  /*1f50*/  UMOV UR10, UR26 ;  /* 0x0000001a000a7c82 */ /* 0x000fe20008000000 */
[----:B------:R-:W-:Y:S01]  /*1f60*/  UMOV UR11, UR19 ;  /* 0x00000013000b7c82 */ /* 0x000fe20008000000 */
[----:B------:R-:W-:Y:S01]  /*1f70*/  UMOV UR12, UR36 ;  /* 0x00000024000c7c82 */ /* 0x000fe20008000000 */
[----:B------:R-:W-:Y:S01]  /*1f80*/  UMOV UR9, UR33 ;  /* 0x0000002100097c82 */ /* 0x000fe20008000000 */
[----:B------:R4:W-:Y:S01]  /*1f90*/  UTMALDG.3D.MULTICAST.2CTA [UR24], [UR22], UR7, desc[UR40] ;  /* 0x00002818160073b4 */ /* 0x0009e20008211807 */
[----:B------:R4:W-:Y:S01]  /*1fa0*/  UTMALDG.3D.2CTA [UR16], [UR14], desc[UR40] ;  /* 0x000028100e0075b4 */ /* 0x0009e20008211000 */
[----:B------:R4:W-:Y:S02]  /*1fb0*/  UTMALDG.3D.2CTA [UR8], [UR14], desc[UR40] ;  /* 0x000028080e0075b4 */ /* 0x0009e40008211000 */
[----:B----4-:R-:W-:Y:S01]  /*1fc0*/  NOP ;  /* 0x0000000000007918 */ /* 0x010fe20000000000 */
.L_x_32:
[----:B------:R-:W-:Y:S05]  /*1fd0*/  BSYNC.RECONVERGENT B0 ;  /* 0x0000000000007941 */ /* 0x000fea0003800200 */
.L_x_31:
[----:B------:R-:W-:Y:S01]  /*1fe0*/  UIADD3 UR26, UPT, UPT, UR26, 0x40, URZ ;  /* 0x000000401a1a7890 */ /* 0x000fe2000fffe0ff */
[----:B------:R-:W-:Y:S01]  /*1ff0*/  UMOV UR6, UR29 ;  /* 0x0000001d00067c82 */ /* 0x000fe20008000000 */
[----:B------:R-:W-:Y:S01]  /*2000*/  UMOV UR13, UR39 ;  /* 0x00000027000d7c82 */ /* 0x000fe20008000000 */
[----:B------:R-:W-:Y:S09]  /*2010*/  BRA.U UP2, `(.L_x_33) ;  /* 0xfffffff902fc7547 */ /* 0x000ff2000b83ffff */
.L_x_25:
[----:B------:R-:W-:Y:S01]  /*2020*/  ULEA UR4, UR29, UR21, 0x3 ;  /* 0x000000151d047291 */ /* 0x000fe2000f8e18ff */
[----:B-12---:R-:W-:Y:S01]  /*2030*/  SHF.L.U32 R0, R12, 0x1f, RZ ;  /* 0x0000001f0c007819 */ /* 0x006fe200000006ff */
[----:B------:R-:W-:Y:S01]  /*2040*/  @!P2 SYNCS.ARRIVE.TRANS64.A1T0 RZ, [UR21+0x88], RZ ;  /* 0x000088ffffffa9a7 */ /* 0x000fe20008100015 */
[----:B------:R-:W-:-:S06]  /*2050*/  UISETP.GT.AND UP0, UPT, UR51, UR50, UPT ;  /* 0x000000323300728c */ /* 0x000fcc000bf04270 */
[----:B---3--:R1:W2:Y:S03]  /*2060*/  SYNCS.PHASECHK.TRANS64.TRYWAIT P1, [UR4+0x20], R0 ;  /* 0x00002000ff0075a7 */ /* 0x0082a60008021104 */
[----:B------:R-:W-:Y:S05]  /*2070*/  BRA.U !UP0, `(.L_x_34) ;  /* 0x0000000508087547 */ /* 0x000fea000b800000 */
[----:B------:R-:W-:Y:S01]  /*2080*/  UIADD3 UR30, UPT, UPT, UR54, UR13, URZ ;  /* 0x0000000d361e7290 */ /* 0x000fe2000fffe0ff */
[----:B------:R-:W-:-:S11]  /*2090*/  UMOV UR7, UR29 ;  /* 0x0000001d00077c82 */ /* 0x000fd60008000000 */
.L_x_42:
[----:B------:R-:W-:Y:S01]  /*20a0*/  ULEA UR6, UR7, UR21, 0x3 ;  /* 0x0000001507067291 */ /* 0x000fe2000f8e18ff */
[----:B--2---:R-:W-:Y:S01]  /*20b0*/  @P4 MOV R2, 0x14000 ;  /* 0x0001400000024802 */ /* 0x004fe20000000f00 */
[----:B--23--:R-:W-:Y:S10]  /*20c0*/  @P1 BRA `(.L_x_35) ;  /* 0x00000000000c1947 */ /* 0x00cff40003800000 */
[----:B------:R-:W-:-:S04]  /*20d0*/  SHF.L.U32 R3, R12, 0x1f, RZ ;  /* 0x0000001f0c037819 */ /* 0x000fc800000006ff */
[----:B------:R-:W2:Y:S02]  /*20e0*/  SYNCS.PHASECHK.TRANS64.TRYWAIT P0, [UR6+0x20], R3 ;  /* 0x00002003ff0075a7 */ /* 0x000ea40008001106 */
[----:B--2---:R-:W-:Y:S05]  /*20f0*/  @!P0 BRA `(.L_x_36) ;  /* 0x0000006800788947 */ /* 0x004fea0003800000 */
.L_x_35:
[----:B------:R2:W-:Y:S01]  /*2100*/  @P4 SYNCS.ARRIVE.TRANS64 RZ, [UR6], R2 ;  /* 0x00000002ffff49a7 */ /* 0x0005e20008000006 */
[----:B------:R-:W-:-:S04]  /*2110*/  ULOP3.LUT UR4, UR38, 0x2, URZ, 0xfc, !UPT ;  /* 0x0000000226047892 */ /* 0x000fc8000f8efcff */
[----:B------:R-:W-:-:S09]  /*2120*/  UISETP.NE.AND UP0, UPT, UR4, 0x2, UPT ;  /* 0x000000020400788c */ /* 0x000fd2000bf05270 */
[----:B------:R-:W-:Y:S05]  /*2130*/  BRA.U UP0, `(.L_x_37) ;  /* 0x0000000100047547 */ /* 0x000fea000b800000 */
[----:B------:R-:W-:Y:S05]  /*2140*/  BPT.TRAP 0x1 ;  /* 0x000000040000795c */ /* 0x000fea0000300000 */
.L_x_37:
[----:B------:R-:W-:Y:S04]  /*2150*/  BSSY.RECONVERGENT B0, `(.L_x_38) ;  /* 0x0000003000007945 */ /* 0x000fe80003800200 */
[----:B------:R-:W-:Y:S05]  /*2160*/  @!P3 BRA `(.L_x_39) ;  /* 0x000000000004b947 */ /* 0x000fea0003800000 */
[----:B------:R-:W-:Y:S05]  /*2170*/  BPT.TRAP 0x1 ;  /* 0x000000040000795c */ /* 0x000fea0000300000 */
.L_x_39:
[----:B------:R-:W-:Y:S05]  /*2180*/  BSYNC.RECONVERGENT B0 ;  /* 0x0000000000007941 */ /* 0x000fea0003800200 */
.L_x_38:
        /* <DEDUP_REMOVED lines=8> */
[----:B-1----:R-:W-:-:S04]  /*2210*/  SHF.L.U32 R0, R12, 0x1f, RZ ;  /* 0x0000001f0c007819 */ /* 0x002fc800000006ff */
[----:B------:R1:W3:Y:S01]  /*2220*/  SYNCS.PHASECHK.TRANS64.TRYWAIT P1, [UR4+0x20], R0 ;  /* 0x00002000ff0075a7 */ /* 0x0002e20008021104 */
[----:B------:R-:W-:Y:S05]  /*2230*/  @!P0 BRA `(.L_x_41) ;  /* 0x0000000000848947 */ /* 0x000fea0003800000 */
[----:B------:R-:W-:Y:S02]  /*2240*/  USHF.L.U32 UR4, UR7, 0xd, URZ ;  /* 0x0000000d07047899 */ /* 0x000fe400080006ff */
[----:B------:R-:W-:Y:S02]  /*2250*/  UIADD3 UR14, UP1, UPT, UR44, 0x80, URZ ;  /* 0x000000802c0e7890 */ /* 0x000fe4000ff3e0ff */
[----:B------:R-:W-:Y:S02]  /*2260*/  ULOP3.LUT UR24, UR4, UR37, URZ, 0xfc, !UPT ;  /* 0x0000002504187292 */ /* 0x000fe4000f8efcff */
[----:B------:R-:W-:Y:S02]  /*2270*/  USHF.L.U32 UR34, UR13, 0x6, URZ ;  /* 0x000000060d227899 */ /* 0x000fe400080006ff */
[----:B------:R-:W-:Y:S02]  /*2280*/  ULEA UR24, UR24, UR21, 0x2 ;  /* 0x0000001518187291 */ /* 0x000fe4000f8e10ff */
[----:B------:R-:W-:-:S02]  /*2290*/  UIADD3 UR22, UP0, UPT, UR44, 0x180, URZ ;  /* 0x000001802c167890 */ /* 0x000fc4000ff1e0ff */
[----:B------:R-:W-:Y:S02]  /*22a0*/  UIADD3 UR4, UPT, UPT, UR21, UR4, URZ ;  /* 0x0000000415047290 */ /* 0x000fe4000fffe0ff */
[----:B------:R-:W-:Y:S02]  /*22b0*/  ULOP3.LUT UR33, UR6, 0xfefffff8, URZ, 0xc0, !UPT ;  /* 0xfefffff806217892 */ /* 0x000fe4000f8ec0ff */
[----:B------:R-:W-:Y:S02]  /*22c0*/  UIADD3.X UR15, UPT, UPT, URZ, UR45, URZ, UP1, !UPT ;  /* 0x0000002dff0f7290 */ /* 0x000fe40008ffe4ff */
[----:B------:R-:W-:Y:S02]  /*22d0*/  UIADD3 UR32, UPT, UPT, UR24, 0x8400, URZ ;  /* 0x0000840018207890 */ /* 0x000fe4000fffe0ff */
[----:B------:R-:W-:Y:S02]  /*22e0*/  UPRMT UR5, URZ, 0x5410, UR31 ;  /* 0x00005410ff057896 */ /* 0x000fe4000800001f */
[----:B------:R-:W-:-:S02]  /*22f0*/  UIADD3 UR26, UPT, UPT, UR34, 0x20, URZ ;  /* 0x00000020221a7890 */ /* 0x000fc4000fffe0ff */
[----:B------:R-:W-:Y:S02]  /*2300*/  UIADD3 UR24, UPT, UPT, UR24, 0xc400, URZ ;  /* 0x0000c40018187890 */ /* 0x000fe4000fffe0ff */
        /* <DEDUP_REMOVED lines=20> */
.L_x_41:
[----:B------:R-:W-:Y:S05]  /*2450*/  BSYNC.RECONVERGENT B0 ;  /* 0x0000000000007941 */ /* 0x000fea0003800200 */
.L_x_40:
[----:B------:R-:W-:Y:S01]  /*2460*/  UIADD3 UR13, UPT, UPT, UR13, 0x1, URZ ;  /* 0x000000010d0d7890 */ /* 0x000fe2000fffe0ff */
[----:B------:R-:W-:-:S03]  /*2470*/  UMOV UR7, UR29 ;  /* 0x0000001d00077c82 */ /* 0x000fc60008000000 */
[----:B------:R-:W-:-:S09]  /*2480*/  UISETP.NE.AND UP0, UPT, UR13, UR30, UPT ;  /* 0x0000001e0d00728c */ /* 0x000fd2000bf05270 */
[----:B------:R-:W-:Y:S05]  /*2490*/  BRA.U UP0, `(.L_x_42) ;  /* 0xfffffffd00007547 */ /* 0x000fea000b83ffff */
.L_x_34:
[C---:B------:R-:W-:Y:S01]  /*24a0*/  LEA R3, R11.reuse, UR21, 0x3 ;  /* 0x000000150b037c11 */ /* 0x040fe2000f8e18ff */
[----:B------:R-:W-:Y:S01]  /*24b0*/  NOP ;  /* 0x0000000000007918 */ /* 0x000fe20000000000 */
[----:B-1----:R-:W-:Y:S02]  /*24c0*/  SHF.L.U32 R0, R10, 0x1f, RZ ;  /* 0x0000001f0a007819 */ /* 0x002fe400000006ff */
[----:B------:R-:W-:Y:S02]  /*24d0*/  LEA R4, R11, UR21, 0x4 ;  /* 0x000000150b047c11 */ /* 0x000fe4000f8e20ff */
[----:B------:R-:W1:Y:S02]  /*24e0*/  SYNCS.PHASECHK.TRANS64.TRYWAIT P0, [R3+URZ+0x90], R0 ;  /* 0x00009000030075a7 */ /* 0x000e6400080011ff */
[----:B-1----:R-:W-:Y:S05]  /*24f0*/  @!P0 BRA `(.L_x_43) ;  /* 0x0000006400908947 */ /* 0x002fea0003800000 */
.L_x_156:
[----:B------:R-:W4:Y:S01]  /*2500*/  LDS.128 R4, [R4+0x120] ;  /* 0x0001200004047984 */ /* 0x000f220000000c00 */
[----:B------:R-:W-:Y:S01]  /*2510*/  UISETP.GE.AND UP0, UPT, UR42, 0x1, UPT ;  /* 0x000000012a00788c */ /* 0x000fe2000bf06270 */
[----:B------:R-:W-:Y:S01]  /*2520*/  @!PT LDS RZ, [RZ] ;  /* 0x00000000fffff984 */ /* 0x000fe20000000800 */
[----:B------:R-:W-:Y:S01]  /*2530*/  @!PT LDS RZ, [RZ] ;  /* 0x00000000fffff984 */ /* 0x000fe20000000800 */
[----:B------:R-:W-:Y:S01]  /*2540*/  @!PT LDS RZ, [RZ] ;  /* 0x00000000fffff984 */ /* 0x000fe20000000800 */
[----:B------:R-:W-:Y:S01]  /*2550*/  @!PT LDS RZ, [RZ] ;  /* 0x00000000fffff984 */ /* 0x000fe20000000800 */
[----:B------:R1:W-:Y:S06]  /*2560*/  MEMBAR.ALL.CTA ;  /* 0x0000000000007992 */ /* 0x0003ec0000008000 */
[----:B-1----:R-:W1:Y:S01]  /*2570*/  FENCE.VIEW.ASYNC.S ;  /* 0x00000000000073c6 */ /* 0x002e620000000000 */
[----:B----4-:R-:W-:-:S13]  /*2580*/  LOP3.LUT P0, RZ, R6, 0x1, RZ, 0xc0, !PT ;  /* 0x0000000106ff7812 */ /* 0x010fda000780c0ff */
[----:B-1----:R-:W-:Y:S01]  /*2590*/  VOTEU.ANY UP1, P0 ;  /* 0x0000000000ff7886 */ /* 0x002fe20000020100 */
[----:B------:R-:W-:-:S13]  /*25a0*/  PLOP3.LUT P0, PT, PT, PT, UP1, 0x80, 0x8 ;  /* 0x000000000008781c */ /* 0x000fda0003f0f018 */
[----:B------:R-:W-:Y:S02]  /*25b0*/  @P0 LOP3.LUT R0, R5, 0xffff, RZ, 0xc0, !PT ;  /* 0x0000ffff05000812 */ /* 0x000fe400078ec0ff */
[----:B--2---:R-:W-:Y:S02]  /*25c0*/  @P0 MOV R2, R4 ;  /* 0x0000000400020202 */ /* 0x004fe40000000f00 */
[----:B------:R-:W-:Y:S01]  /*25d0*/  @P0 R2UR UR5, R0 ;  /* 0x00000000000502ca */ /* 0x000fe200000e0000 */
[----:B------:R-:W-:Y:S01]  /*25e0*/  VIADD R0, R3, 0xa0 ;  /* 0x000000a003007836 */ /* 0x000fe20000000000 */
[----:B------:R-:W-:Y:S02]  /*25f0*/  @P0 SHF.R.U32.HI R4, RZ, 0x10, R5 ;  /* 0x00000010ff040819 */ /* 0x000fe40000011605 */
[----:B------:R-:W-:Y:S02]  /*2600*/  @P0 R2UR UR6, R2 ;  /* 0x00000000020602ca */ /* 0x000fe400000e0000 */
[----:B------:R-:W-:-:S02]  /*2610*/  PRMT R0, RZ, 0x654, R0 ;  /* 0x00000654ff007816 */ /* 0x000fc40000000000 */
[----:B------:R-:W-:Y:S02]  /*2620*/  @P0 R2UR UR4, R4 ;  /* 0x00000000040402ca */ /* 0x000fe400000e0000 */
[----:B------:R1:W-:Y:S03]  /*2630*/  SYNCS.ARRIVE.TRANS64.RED.A1T0 RZ, [R0+URZ], RZ ;  /* 0x000000ff00ff79a7 */ /* 0x0003e600081004ff */
[----:B------:R-:W-:-:S04]  /*2640*/  @UP1 UMOV UR43, UR5 ;  /* 0x00000005002b1c82 */ /* 0x000fc80008000000 */
[----:B------:R-:W-:-:S04]  /*2650*/  @UP1 UMOV UR46, UR6 ;  /* 0x00000006002e1c82 */ /* 0x000fc80008000000 */
[----:B------:R-:W-:Y:S01]  /*2660*/  @UP1 UMOV UR36, UR4 ;  /* 0x0000000400241c82 */ /* 0x000fe20008000000 */
[----:B------:R-:W-:Y:S05]  /*2670*/  BRA.U !UP0, `(.L_x_44) ;  /* 0x0000000108d47547 */ /* 0x000fea000b800000 */
[----:B------:R-:W2:Y:S01]  /*2680*/  LDCU.128 UR12, c[0x0][0xb10] ;  /* 0x00016200ff0c77ac */ /* 0x000ea20008000c00 */
[----:B------:R-:W4:Y:S01]  /*2690*/  LDCU UR22, c[0x0][0xb20] ;  /* 0x00016400ff1677ac */ /* 0x000f220008000800 */
[----:B------:R-:W3:Y:S01]  /*26a0*/  LDCU UR20, c[0x0][0xb0c] ;  /* 0x00016180ff1477ac */ /* 0x000ee20008000800 */
[----:B------:R-:W1:Y:S01]  /*26b0*/  LDCU.64 UR8, c[0x0][0xb28] ;  /* 0x00016500ff0877ac */ /* 0x000e620008000a00 */
[----:B------:R-:W-:Y:S02]  /*26c0*/  UISETP.NE.AND UP3, UPT, UR42, 0x1, UPT ;  /* 0x000000012a00788c */ /* 0x000fe4000bf65270 */
[----:B--2---:R-:W-:Y:S02]  /*26d0*/  UIMAD.WIDE.U32 UR6, UR48, UR15, URZ ;  /* 0x0000000f300672a5 */ /* 0x004fe4000f8e00ff */
[----:B------:R-:W-:Y:S02]  /*26e0*/  UIMAD.WIDE.U32 UR4, UR49, UR12, URZ ;  /* 0x0000000c310472a5 */ /* 0x000fe4000f8e00ff */
[----:B------:R-:W-:-:S02]  /*26f0*/  UISETP.NE.AND UP0, UPT, UR14, 0x1, UPT ;  /* 0x000000010e00788c */ /* 0x000fc4000bf05270 */
[----:B------:R-:W-:Y:S01]  /*2700*/  UIMAD.WIDE.U32 UR18, UR43, UR15, URZ ;  /* 0x0000000f2b1272a5 */ /* 0x000fe2000f8e00ff */
[----:B------:R-:W-:Y:S02]  /*2710*/  UMOV UR6, UR7 ;  /* 0x0000000700067c82 */ /* 0x000fe40008000000 */
[----:B------:R-:W-:Y:S01]  /*2720*/  UMOV UR4, UR5 ;  /* 0x0000000500047c82 */ /* 0x000fe20008000000 */
[----:B----4-:R-:W-:Y:S02]  /*2730*/  USHF.R.U32.HI UR6, URZ, UR22, UR6 ;  /* 0x00000016ff067299 */ /* 0x010fe40008011606 */
[----:B---3--:R-:W-:Y:S02]  /*2740*/  UISETP.NE.AND UP2, UPT, UR20, 0x1, UPT ;  /* 0x000000011400788c */ /* 0x008fe4000bf45270 */
[----:B------:R-:W-:Y:S02]  /*2750*/  USHF.R.U32.HI UR4, URZ, UR13, UR4 ;  /* 0x0000000dff047299 */ /* 0x000fe40008011604 */
[----:B------:R-:W-:-:S02]  /*2760*/  USEL UR5, UR48, UR6, !UP0 ;  /* 0x0000000630057287 */ /* 0x000fc4000c000000 */
[----:B------:R-:W-:Y:S02]  /*2770*/  USEL UR6, UR49, UR4, !UP2 ;  /* 0x0000000431067287 */ /* 0x000fe4000d000000 */
[----:B-1----:R-:W-:Y:S01]  /*2780*/  UIMAD.WIDE.U32 UR10, UR5, UR8, URZ ;  /* 0x00000008050a72a5 */ /* 0x002fe2000f8e00ff */
[----:B------:R-:W-:Y:S01]  /*2790*/  UMOV UR4, UR19 ;  /* 0x0000001300047c82 */ /* 0x000fe20008000000 */
[----:B------:R-:W-:Y:S02]  /*27a0*/  UIMAD.WIDE.U32 UR16, UR46, UR12, URZ ;  /* 0x0000000c2e1072a5 */ /* 0x000fe4000f8e00ff */
[----:B------:R-:W-:-:S03]  /*27b0*/  UIMAD.WIDE.U32 UR18, UR6, UR8, URZ ;  /* 0x00000008061272a5 */ /* 0x000fc6000f8e00ff */
[----:B------:R-:W-:Y:S01]  /*27c0*/  UMOV UR10, UR11 ;  /* 0x0000000b000a7c82 */ /* 0x000fe20008000000 */
[----:B------:R-:W-:Y:S02]  /*27d0*/  USHF.R.U32.HI UR4, URZ, UR22, UR4 ;  /* 0x00000016ff047299 */ /* 0x000fe40008011604 */
[----:B------:R-:W-:Y:S01]  /*27e0*/  @UP3 USHF.R.U32.HI UR5, URZ, UR9, UR10 ;  /* 0x00000009ff053299 */ /* 0x000fe2000801160a */
[----:B------:R-:W-:Y:S01]  /*27f0*/  UMOV UR16, UR17 ;  /* 0x0000001100107c82 */ /* 0x000fe20008000000 */
[----:B------:R-:W-:Y:S01]  /*2800*/  UMOV UR18, UR19 ;  /* 0x0000001300127c82 */ /* 0x000fe20008000000 */
[----:B------:R-:W-:Y:S02]  /*2810*/  USHF.R.U32.HI UR13, URZ, UR13, UR16 ;  /* 0x0000000dff0d7299 */ /* 0x000fe40008011610 */
[----:B------:R-:W-:Y:S02]  /*2820*/  USEL UR4, UR43, UR4, !UP0 ;  /* 0x000000042b047287 */ /* 0x000fe4000c000000 */
[----:B------:R-:W-:-:S02]  /*2830*/  @UP3 USHF.R.U32.HI UR6, URZ, UR9, UR18 ;  /* 0x00000009ff063299 */ /* 0x000fc40008011612 */
[----:B------:R-:W-:Y:S02]  /*2840*/  UIMAD UR7, UR42, UR5, URZ ;  /* 0x000000052a0772a4 */ /* 0x000fe4000f8e02ff */
[----:B------:R-:W-:Y:S02]  /*2850*/  USEL UR5, UR46, UR13, !UP2 ;  /* 0x0000000d2e057287 */ /* 0x000fe4000d000000 */
[----:B------:R-:W-:Y:S02]  /*2860*/  UIMAD UR10, UR42, UR6, URZ ;  /* 0x000000062a0a72a4 */ /* 0x000fe4000f8e02ff */
[----:B------:R-:W-:Y:S02]  /*2870*/  UISETP.GE.AND UP0, UPT, UR4, UR7, UPT ;  /* 0x000000070400728c */ /* 0x000fe4000bf06270 */
[----:B------:R-:W-:Y:S02]  /*2880*/  UIMAD.WIDE.U32 UR12, UR4, UR8, URZ ;  /* 0x00000008040c72a5 */ /* 0x000fe4000f8e00ff */
[----:B------:R-:W-:-:S02]  /*2890*/  UISETP.GE.OR UP0, UPT, UR5, UR10, UP0 ;  /* 0x0000000a0500728c */ /* 0x000fc40008706670 */
        /* <DEDUP_REMOVED lines=19> */
.L_x_44:
[----:B------:R-:W2:Y:S02]  /*29d0*/  LDCU UR4, c[0x0][0xb30] ;  /* 0x00016600ff0477ac */ /* 0x000ea40008000800 */
[----:B--2---:R-:W-:-:S09]  /*29e0*/  UISETP.NE.AND UP0, UPT, UR4, 0x1, UPT ;  /* 0x000000010400788c */ /* 0x004fd2000bf05270 */
[----:B------:R-:W-:Y:S05]  /*29f0*/  BRA.U UP0, `(.L_x_45) ;  /* 0x0000000100447547 */ /* 0x000fea000b800000 */
[----:B------:R-:W2:Y:S01]  /*2a00*/  LDCU.128 UR8, c[0x0][0xb10] ;  /* 0x00016200ff0877ac */ /* 0x000ea20008000c00 */
[----:B------:R-:W4:Y:S01]  /*2a10*/  LDCU UR12, c[0x0][0xb0c] ;  /* 0x00016180ff0c77ac */ /* 0x000f220008000800 */
[----:B------:R-:W1:Y:S01]  /*2a20*/  LDCU UR13, c[0x0][0xb20] ;  /* 0x00016400ff0d77ac */ /* 0x000e620008000800 */
[----:B--2---:R-:W-:Y:S02]  /*2a30*/  UIMAD.WIDE.U32 UR6, UR46, UR8, URZ ;  /* 0x000000082e0672a5 */ /* 0x004fe4000f8e00ff */
[----:B------:R-:W-:Y:S02]  /*2a40*/  UIMAD.WIDE.U32 UR4, UR43, UR11, URZ ;  /* 0x0000000b2b0472a5 */ /* 0x000fe4000f8e00ff */
[----:B----4-:R-:W-:Y:S02]  /*2a50*/  UISETP.NE.AND UP2, UPT, UR12, 0x1, UPT ;  /* 0x000000010c00788c */ /* 0x010fe4000bf45270 */
[----:B------:R-:W-:Y:S01]  /*2a60*/  UISETP.NE.AND UP0, UPT, UR10, 0x1, UPT ;  /* 0x000000010a00788c */ /* 0x000fe2000bf05270 */
[----:B------:R-:W-:-:S02]  /*2a70*/  UMOV UR6, UR7 ;  /* 0x0000000700067c82 */ /* 0x000fc40008000000 */
[----:B------:R-:W-:Y:S01]  /*2a80*/  UMOV UR4, UR5 ;  /* 0x0000000500047c82 */ /* 0x000fe20008000000 */
[----:B------:R-:W-:Y:S02]  /*2a90*/  USHF.R.U32.HI UR9, URZ, UR9, UR6 ;  /* 0x00000009ff097299 */ /* 0x000fe40008011606 */
[----:B-1----:R-:W-:Y:S02]  /*2aa0*/  USHF.R.U32.HI UR4, URZ, UR13, UR4 ;  /* 0x0000000dff047299 */ /* 0x002fe40008011604 */
[----:B------:R-:W-:Y:S02]  /*2ab0*/  USEL UR5, UR46, UR9, !UP2 ;  /* 0x000000092e057287 */ /* 0x000fe4000d000000 */
[----:B------:R-:W-:-:S04]  /*2ac0*/  USEL UR4, UR43, UR4, !UP0 ;  /* 0x000000042b047287 */ /* 0x000fc8000c000000 */
[----:B------:R-:W-:Y:S02]  /*2ad0*/  UIADD3 UR6, UPT, UPT, UR5, -UR4, URZ ;  /* 0x8000000405067290 */ /* 0x000fe4000fffe0ff */
[----:B------:R-:W-:Y:S02]  /*2ae0*/  UIADD3 UR4, UPT, UPT, -UR5, UR4, URZ ;  /* 0x0000000405047290 */ /* 0x000fe4000fffe1ff */
[----:B------:R-:W-:Y:S02]  /*2af0*/  UIMAD UR43, UR6, UR10, UR43 ;  /* 0x0000000a062b72a4 */ /* 0x000fe4000f8e022b */
[----:B------:R-:W-:-:S12]  /*2b00*/  UIMAD UR46, UR4, UR12, UR46 ;  /* 0x0000000c042e72a4 */ /* 0x000fd8000f8e022e */
.L_x_45:
[----:B------:R-:W-:Y:S01]  /*2b10*/  VIADD R11, R11, 0x1 ;  /* 0x000000010b0b7836 */ /* 0x000fe20000000000 */
[----:B------:R-:W-:Y:S01]  /*2b20*/  R2UR UR4, R57 ;  /* 0x00000000390472ca */ /* 0x000fe200000e0000 */
[----:B------:R-:W-:Y:S01]  /*2b30*/  UIADD3 UR20, UPT, UPT, UR43, UR63, URZ ;  /* 0x0000003f2b147290 */ /* 0x000fe2000fffe0ff */
[----:B------:R-:W-:Y:S02]  /*2b40*/  PLOP3.LUT P2, PT, PT, PT, PT, 0x80, 0x8 ;  /* 0x000000000008781c */ /* 0x000fe40003f4f070 */
[----:B------:R-:W-:-:S04]  /*2b50*/  ISETP.NE.AND P0, PT, R11, 0x2, PT ;  /* 0x000000020b00780c */ /* 0x000fc80003f05270 */
[----:B-1----:R-:W-:Y:S02]  /*2b60*/  SEL R0, RZ, 0x1, P0 ;  /* 0x00000001ff007807 */ /* 0x002fe40000000000 */
[----:B------:R-:W-:Y:S02]  /*2b70*/  SEL R11, R11, RZ, P0 ;  /* 0x000000ff0b0b7207 */ /* 0x000fe40000000000 */
[----:B------:R-:W-:Y:S01]  /*2b80*/  LOP3.LUT R10, R10, R0, RZ, 0x3c, !PT ;  /* 0x000000000a0a7212 */ /* 0x000fe200078e3cff */
[----:B------:R-:W-:Y:S01]  /*2b90*/  UIADD3 UR16, UPT, UPT, UR46, UR4, URZ ;  /* 0x000000042e107290 */ /* 0x000fe2000fffe0ff */
[----:B------:R-:W-:Y:S11]  /*2ba0*/  BRA.U UP1, `(.L_x_46) ;  /* 0xffffffed01987547 */ /* 0x000ff6000b83ffff */
[----:B------:R-:W-:Y:S01]  /*2bb0*/  UIADD3 UR21, UPT, UPT, UR21, 0x20, URZ ;  /* 0x0000002015157890 */ /* 0x000fe2000fffe0ff */
[----:B------:R-:W-:-:S03]  /*2bc0*/  SHF.L.U32 R2, R12, 0x1f, RZ ;  /* 0x0000001f0c027819 */ /* 0x000fc600000006ff */
[----:B------:R-:W-:-:S09]  /*2bd0*/  ULEA UR4, UR29, UR21, 0x3 ;  /* 0x000000151d047291 */ /* 0x000fd2000f8e18ff */
[----:B------:R-:W1:Y:S02]  /*2be0*/  SYNCS.PHASECHK.TRANS64.TRYWAIT P0, [UR4], R2 ;  /* 0x00000002ff0075a7 */ /* 0x000e640008001104 */
[----:B-1----:R-:W-:Y:S05]  /*2bf0*/  @!P0 BRA `(.L_x_47) ;  /* 0x0000005c00e48947 */ /* 0x002fea0003800000 */
.L_x_158:
[----:B------:R-:W-:-:S04]  /*2c00*/  UIADD3 UR4, UPT, UPT, UR29, 0x1, URZ ;  /* 0x000000011d047890 */ /* 0x000fc8000fffe0ff */
[----:B------:R-:W-:-:S04]  /*2c10*/  UISETP.NE.AND UP0, UPT, UR4, 0x4, UPT ;  /* 0x000000040400788c */ /* 0x000fc8000bf05270 */
[----:B------:R-:W-:Y:S02]  /*2c20*/  USEL UR6, URZ, 0x1, UP0 ;  /* 0x00000001ff067887 */ /* 0x000fe40008000000 */
[----:B------:R-:W-:-:S04]  /*2c30*/  USEL UR4, UR4, URZ, UP0 ;  /* 0x000000ff04047287 */ /* 0x000fc80008000000 */
[----:B------:R-:W-:Y:S01]  /*2c40*/  ULEA UR5, UR4, UR21, 0x3 ;  /* 0x0000001504057291 */ /* 0x000fe2000f8e18ff */
[----:B-1----:R-:W-:-:S04]  /*2c50*/  LOP3.LUT R2, R12, UR6, RZ, 0x3c, !PT ;  /* 0x000000060c027c12 */ /* 0x002fc8000f8e3cff */
[----:B------:R-:W-:-:S04]  /*2c60*/  SHF.L.U32 R3, R2, 0x1f, RZ ;  /* 0x0000001f02037819 */ /* 0x000fc800000006ff */
[----:B------:R-:W1:Y:S02]  /*2c70*/  SYNCS.PHASECHK.TRANS64.TRYWAIT P0, [UR5], R3 ;  /* 0x00000003ff0075a7 */ /* 0x000e640008001105 */
[----:B-1----:R-:W-:Y:S05]  /*2c80*/  @!P0 BRA `(.L_x_48) ;  /* 0x0000005c00d88947 */ /* 0x002fea0003800000 */
.L_x_160:
[----:B------:R-:W-:-:S04]  /*2c90*/  UIADD3 UR4, UPT, UPT, UR4, 0x1, URZ ;  /* 0x0000000104047890 */ /* 0x000fc8000fffe0ff */
[----:B------:R-:W-:-:S04]  /*2ca0*/  UISETP.NE.AND UP0, UPT, UR4, 0x4, UPT ;  /* 0x000000040400788c */ /* 0x000fc8000bf05270 */
[----:B------:R-:W-:Y:S02]  /*2cb0*/  USEL UR6, URZ, 0x1, UP0 ;  /* 0x00000001ff067887 */ /* 0x000fe40008000000 */
[----:B------:R-:W-:-:S04]  /*2cc0*/  USEL UR4, UR4, URZ, UP0 ;  /* 0x000000ff04047287 */ /* 0x000fc80008000000 */
[----:B------:R-:W-:Y:S01]  /*2cd0*/  ULEA UR5, UR4, UR21, 0x3 ;  /* 0x0000001504057291 */ /* 0x000fe2000f8e18ff */
[----:B------:R-:W-:-:S04]  /*2ce0*/  LOP3.LUT R2, R2, UR6, RZ, 0x3c, !PT ;  /* 0x0000000602027c12 */ /* 0x000fc8000f8e3cff */
[----:B-1----:R-:W-:-:S04]  /*2cf0*/  SHF.L.U32 R3, R2, 0x1f, RZ ;  /* 0x0000001f02037819 */ /* 0x002fc800000006ff */
[----:B------:R-:W1:Y:S02]  /*2d00*/  SYNCS.PHASECHK.TRANS64.TRYWAIT P0, [UR5], R3 ;  /* 0x00000003ff0075a7 */ /* 0x000e640008001105 */
[----:B-1----:R-:W-:Y:S05]  /*2d10*/  @!P0 BRA `(.L_x_49) ;  /* 0x0000005c00cc8947 */ /* 0x002fea0003800000 */
.L_x_162:
[----:B------:R-:W-:-:S04]  /*2d20*/  UIADD3 UR4, UPT, UPT, UR4, 0x1, URZ ;  /* 0x0000000104047890 */ /* 0x000fc8000fffe0ff */
[----:B------:R-:W-:-:S04]  /*2d30*/  UISETP.NE.AND UP0, UPT, UR4, 0x4, UPT ;  /* 0x000000040400788c */ /* 0x000fc8000bf05270 */
[----:B------:R-:W-:Y:S02]  /*2d40*/  USEL UR5, URZ, 0x1, UP0 ;  /* 0x00000001ff057887 */ /* 0x000fe40008000000 */
[----:B------:R-:W-:-:S04]  /*2d50*/  USEL UR4, UR4, URZ, UP0 ;  /* 0x000000ff04047287 */ /* 0x000fc80008000000 */
[----:B------:R-:W-:Y:S01]  /*2d60*/  ULEA UR4, UR4, UR21, 0x3 ;  /* 0x0000001504047291 */ /* 0x000fe2000f8e18ff */
[----:B------:R-:W-:-:S04]  /*2d70*/  LOP3.LUT R2, R2, UR5, RZ, 0x3c, !PT ;  /* 0x0000000502027c12 */ /* 0x000fc8000f8e3cff */
[----:B------:R-:W-:Y:S01]  /*2d80*/  SHF.L.U32 R2, R2, 0x1f, RZ ;  /* 0x0000001f02027819 */ /* 0x000fe200000006ff */
[----:B-1----:R-:W-:-:S07]  /*2d90*/  IMAD.U32 R0, RZ, RZ, UR4 ;  /* 0x00000004ff007e24 */ /* 0x002fce000f8e00ff */
.L_x_50:
[----:B-1----:R1:W2:Y:S02]  /*2da0*/  SYNCS.PHASECHK.TRANS64.TRYWAIT P0, [R0+URZ], R2 ;  /* 0x00000002000075a7 */ /* 0x0022a400080011ff */
[----:B--2---:R-:W-:Y:S05]  /*2db0*/  @!P0 NANOSLEEP.SYNCS 0x989680 ;  /* 0x009896800000895d */ /* 0x004fea0003900000 */
[----:B------:R-:W2:Y:S02]  /*2dc0*/  @!P0 SYNCS.PHASECHK.TRANS64 P0, [R0+URZ], R2 ;  /* 0x00000002000085a7 */ /* 0x000ea400080010ff */
[----:B--2---:R-:W-:Y:S05]  /*2dd0*/  @P0 EXIT ;  /* 0x000000000000094d */ /* 0x004fea0003800000 */
[----:B------:R-:W-:Y:S05]  /*2de0*/  BRA `(.L_x_50) ;  /* 0xfffffffc00ec7947 */ /* 0x000fea000383ffff */
.L_x_22:
[----:B------:R-:W-:-:S04]  /*2df0*/  UISETP.NE.AND UP0, UPT, UR47, URZ, UPT ;  /* 0x000000ff2f00728c */ /* 0x000fc8000bf05270 */
[----:B------:R-:W-:-:S09]  /*2e00*/  UISETP.NE.OR UP0, UPT, UR21, 0x1, UP0 ;  /* 0x000000011500788c */ /* 0x000fd20008705670 */
[----:B------:R-:W-:Y:S05]  /*2e10*/  BRA.U UP0, `(.L_x_51) ;  /* 0x0000000500487547 */ /* 0x000fea000b800000 */
[----:B------:R-:W-:Y:S01]  /*2e20*/  ISETP.GE.U32.AND P2, PT, R0, 0x8, PT ;  /* 0x000000080000780c */ /* 0x000fe20003f46070 */
[----:B------:R-:W-:Y:S01]  /*2e30*/  IMAD.MOV.U32 R12, RZ, RZ, 0x1 ;  /* 0x00000001ff0c7424 */ /* 0x000fe200078e00ff */
[----:B------:R-:W-:Y:S02]  /*2e40*/  CS2R R10, SRZ ;  /* 0x00000000000a7805 */ /* 0x000fe4000001ff00 */
[----:B------:R-:W-:Y:S01]  /*2e50*/  CS2R R8, SRZ ;  /* 0x0000000000087805 */ /* 0x000fe2000001ff00 */
[----:B------:R-:W-:Y:S01]  /*2e60*/  UMOV UR6, 0x400 ;  /* 0x0000040000067882 */ /* 0x000fe20000000000 */
[----:B------:R-:W-:Y:S01]  /*2e70*/  UMOV UR5, URZ ;  /* 0x000000ff00057c82 */ /* 0x000fe20008000000 */
[----:B------:R-:W-:-:S12]  /*2e80*/  ULEA UR6, UR47, UR6, 0x18 ;  /* 0x000000062f067291 */ /* 0x000fd8000f8ec0ff */
.L_x_55:
[----:B------:R-:W-:Y:S02]  /*2e90*/  LEA R2, R8, UR6, 0x3 ;  /* 0x0000000608027c11 */ /* 0x000fe4000f8e18ff */
[----:B------:R-:W-:-:S03]  /*2ea0*/  SHF.L.U32 R4, R9, 0x1f, RZ ;  /* 0x0000001f09047819 */ /* 0x000fc600000006ff */
[----:B------:R-:W-:Y:S01]  /*2eb0*/  VIADD R5, R2, 0x100 ;  /* 0x0000010002057836 */ /* 0x000fe20000000000 */
[----:B------:R-:W2:Y:S02]  /*2ec0*/  SYNCS.PHASECHK.TRANS64.TRYWAIT P0, [R2+URZ+0xf0], R4 ;  /* 0x0000f004020075a7 */ /* 0x000ea400080011ff */
[----:B--2---:R-:W-:Y:S05]  /*2ed0*/  @!P0 BRA `(.L_x_52) ;  /* 0x0000005c00748947 */ /* 0x004fea0003800000 */
.L_x_163:
[----:B------:R-:W-:Y:S01]  /*2ee0*/  ULEA UR4, UR5, UR6, 0x3 ;  /* 0x0000000605047291 */ /* 0x000fe2000f8e18ff */
[----:B--2---:R-:W-:Y:S01]  /*2ef0*/  PRMT R2, RZ, 0x654, R5 ;  /* 0x00000654ff027816 */ /* 0x004fe20000000005 */
[----:B------:R-:W-:Y:S01]  /*2f00*/  @!P2 IMAD.MOV.U32 R4, RZ, RZ, 0x10 ;  /* 0x00000010ff04a424 */ /* 0x000fe200078e00ff */
[----:B------:R-:W-:Y:S01]  /*2f10*/  SHF.L.U32 R5, R12, 0x1f, RZ ;  /* 0x0000001f0c057819 */ /* 0x000fe200000006ff */
[----:B------:R-:W-:Y:S01]  /*2f20*/  UIADD3 UR7, UPT, UPT, UR4, 0x90, URZ ;  /* 0x0000009004077890 */ /* 0x000fe2000fffe0ff */
[----:B------:R2:W-:Y:S05]  /*2f30*/  SYNCS.ARRIVE.TRANS64.RED.A1T0 RZ, [R2+URZ], RZ ;  /* 0x000000ff02ff79a7 */ /* 0x0005ea00081004ff */
[----:B------:R-:W-:Y:S01]  /*2f40*/  IMAD.U32 R6, RZ, RZ, UR7 ;  /* 0x00000007ff067e24 */ /* 0x000fe2000f8e00ff */
[----:B------:R-:W3:Y:S04]  /*2f50*/  SYNCS.PHASECHK.TRANS64.TRYWAIT P0, [UR4+0xa0], R5 ;  /* 0x0000a005ff0075a7 */ /* 0x000ee80008001104 */
[----:B------:R-:W-:Y:S01]  /*2f60*/  PRMT R6, R0, 0x654, R6 ;  /* 0x0000065400067816 */ /* 0x000fe20000000006 */
[----:B--23--:R-:W-:Y:S06]  /*2f70*/  @!P0 BRA `(.L_x_53) ;  /* 0x0000005c00608947 */ /* 0x00cfec0003800000 */
.L_x_165:
[----:B------:R-:W-:Y:S01]  /*2f80*/  ULEA UR8, UR5, UR6, 0x4 ;  /* 0x0000000605087291 */ /* 0x000fe2000f8e20ff */
[----:B------:R-:W-:Y:S01]  /*2f90*/  SEL R3, R6, R3, !P2 ;  /* 0x0000000306037207 */ /* 0x000fe20005000000 */
[----:B------:R-:W-:Y:S01]  /*2fa0*/  UIADD3 UR9, UPT, UPT, UR4, 0x90, URZ ;  /* 0x0000009004097890 */ /* 0x000fe2000fffe0ff */
[----:B--2---:R-:W-:Y:S01]  /*2fb0*/  LEA R2, R11, UR6, 0x3 ;  /* 0x000000060b027c11 */ /* 0x004fe2000f8e18ff */
[----:B------:R-:W-:Y:S01]  /*2fc0*/  UIADD3 UR8, UPT, UPT, UR8, 0x120, URZ ;  /* 0x0000012008087890 */ /* 0x000fe2000fffe0ff */
[----:B------:R2:W-:Y:S01]  /*2fd0*/  @!P2 SYNCS.ARRIVE.TRANS64.RED RZ, [R3+URZ], R4 ;  /* 0x0000000403ffa9a7 */ /* 0x0005e200080004ff */
[----:B------:R-:W-:Y:S01]  /*2fe0*/  UIADD3 UR4, UPT, UPT, UR5, 0x1, URZ ;  /* 0x0000000105047890 */ /* 0x000fe2000fffe0ff */
[----:B------:R-:W-:-:S03]  /*2ff0*/  VIADD R8, R8, 0x1 ;  /* 0x0000000108087836 */ /* 0x000fc60000000000 */
[----:B------:R-:W-:Y:S02]  /*3000*/  UISETP.NE.AND UP0, UPT, UR4, 0x2, UPT ;  /* 0x000000020400788c */ /* 0x000fe4000bf05270 */
[----:B------:R-:W-:Y:S01]  /*3010*/  ISETP.NE.AND P0, PT, R8, 0x2, PT ;  /* 0x000000020800780c */ /* 0x000fe20003f05270 */
[----:B------:R-:W-:Y:S06]  /*3020*/  UGETNEXTWORKID.BROADCAST [UR8], [UR9] ;  /* 0x00000000080073ca */ /* 0x000fec0008000100 */
[----:B------:R-:W-:Y:S02]  /*3030*/  USEL UR7, URZ, 0x1, UP0 ;  /* 0x00000001ff077887 */ /* 0x000fe40008000000 */
[----:B------:R-:W-:-:S04]  /*3040*/  USEL UR5, UR4, URZ, UP0 ;  /* 0x000000ff04057287 */ /* 0x000fc80008000000 */
[----:B------:R-:W-:Y:S02]  /*3050*/  LOP3.LUT R12, R12, UR7, RZ, 0x3c, !PT ;  /* 0x000000070c0c7c12 */ /* 0x000fe4000f8e3cff */
[----:B--2---:R-:W-:-:S04]  /*3060*/  SHF.L.U32 R4, R10, 0x1f, RZ ;  /* 0x0000001f0a047819 */ /* 0x004fc800000006ff */
[----:B------:R-:W2:Y:S02]  /*3070*/  SYNCS.PHASECHK.TRANS64.TRYWAIT P1, [R2+URZ+0x90], R4 ;  /* 0x00009004020075a7 */ /* 0x000ea400080211ff */
[----:B--2---:R-:W-:Y:S05]  /*3080*/  @!P1 BRA `(.L_x_54) ;  /* 0x0000005c00349947 */ /* 0x004fea0003800000 */
.L_x_166:
[C---:B--2---:R-:W-:Y:S01]  /*3090*/  LEA R4, R11.reuse, UR6, 0x4 ;  /* 0x000000060b047c11 */ /* 0x044fe2000f8e20ff */
[----:B------:R-:W-:Y:S01]  /*30a0*/  VIADD R2, R2, 0xa0 ;  /* 0x000000a002027836 */ /* 0x000fe20000000000 */
[----:B------:R-:W-:Y:S01]  /*30b0*/  SEL R8, R8, RZ, P0 ;  /* 0x000000ff08087207 */ /* 0x000fe20000000000 */
[----:B------:R-:W-:-:S03]  /*30c0*/  VIADD R11, R11, 0x1 ;  /* 0x000000010b0b7836 */ /* 0x000fc60000000000 */
[----:B------:R-:W2:Y:S01]  /*30d0*/  LDS.128 R4, [R4+0x120] ;  /* 0x0001200004047984 */ /* 0x000ea20000000c00 */
[----:B------:R-:W-:Y:S02]  /*30e0*/  PRMT R2, RZ, 0x654, R2 ;  /* 0x00000654ff027816 */ /* 0x000fe40000000002 */
[C---:B------:R-:W-:Y:S01]  /*30f0*/  ISETP.NE.AND P1, PT, R11.reuse, 0x2, PT ;  /* 0x000000020b00780c */ /* 0x040fe20003f25270 */
[----:B------:R-:W-:Y:S01]  /*3100*/  @!PT LDS RZ, [RZ] ;  /* 0x00000000fffff984 */ /* 0x000fe20000000800 */
[----:B------:R-:W-:Y:S01]  /*3110*/  @!PT LDS RZ, [RZ] ;  /* 0x00000000fffff984 */ /* 0x000fe20000000800 */
[----:B------:R-:W-:Y:S01]  /*3120*/  @!PT LDS RZ, [RZ] ;  /* 0x00000000fffff984 */ /* 0x000fe20000000800 */
[----:B------:R-:W-:Y:S01]  /*3130*/  @!PT LDS RZ, [RZ] ;  /* 0x00000000fffff984 */ /* 0x000fe20000000800 */
[----:B------:R3:W-:Y:S06]  /*3140*/  MEMBAR.ALL.CTA ;  /* 0x0000000000007992 */ /* 0x0007ec0000008000 */
[----:B---3--:R-:W3:Y:S01]  /*3150*/  FENCE.VIEW.ASYNC.S ;  /* 0x00000000000073c6 */ /* 0x008ee20000000000 */
[----:B------:R-:W-:Y:S01]  /*3160*/  SEL R11, R11, RZ, P1 ;  /* 0x000000ff0b0b7207 */ /* 0x000fe20000800000 */
[----:B---3--:R3:W-:Y:S01]  /*3170*/  SYNCS.ARRIVE.TRANS64.RED.A1T0 RZ, [R2+URZ], RZ ;  /* 0x000000ff02ff79a7 */ /* 0x0087e200081004ff */
[----:B--2---:R-:W-:-:S02]  /*3180*/  LOP3.LUT P3, RZ, R6, 0x1, RZ, 0xc0, !PT ;  /* 0x0000000106ff7812 */ /* 0x004fc4000786c0ff */
[----:B------:R-:W-:-:S04]  /*3190*/  SEL R4, RZ, 0x1, P1 ;  /* 0x00000001ff047807 */ /* 0x000fc80000800000 */
[----:B------:R-:W-:Y:S02]  /*31a0*/  LOP3.LUT R10, R10, R4, RZ, 0x3c, !PT ;  /* 0x000000040a0a7212 */ /* 0x000fe400078e3cff */
[----:B---3--:R-:W-:-:S04]  /*31b0*/  SEL R2, RZ, 0x1, P0 ;  /* 0x00000001ff027807 */ /* 0x008fc80000000000 */
[----:B------:R-:W-:Y:S01]  /*31c0*/  LOP3.LUT R9, R9, R2, RZ, 0x3c, !PT ;  /* 0x0000000209097212 */ /* 0x000fe200078e3cff */
[----:B------:R-:W-:Y:S06]  /*31d0*/  @P3 BRA `(.L_x_55) ;  /* 0xfffffffc002c3947 */ /* 0x000fec000383ffff */
[----:B------:R-:W-:Y:S01]  /*31e0*/  ULEA UR4, UR5, UR6, 0x3 ;  /* 0x0000000605047291 */ /* 0x000fe2000f8e18ff */
[----:B------:R-:W-:-:S08]  /*31f0*/  SHF.L.U32 R2, R12, 0x1f, RZ ;  /* 0x0000001f0c027819 */ /* 0x000fd000000006ff */
[----:B------:R-:W2:Y:S02]  /*3200*/  SYNCS.PHASECHK.TRANS64 P0, [UR4+0xa0], R2 ;  /* 0x0000a002ff0075a7 */ /* 0x000ea40008001004 */
[----:B--2---:R-:W-:Y:S05]  /*3210*/  @P0 BRA `(.L_x_56) ;  /* 0x0000000000080947 */ /* 0x004fea0003800000 */
[----:B------:R-:W2:Y:S02]  /*3220*/  SYNCS.PHASECHK.TRANS64.TRYWAIT P0, [UR4+0xa0], R2 ;  /* 0x0000a002ff0075a7 */ /* 0x000ea40008001104 */
[----:B--2---:R-:W-:Y:S05]  /*3230*/  @!P0 BRA `(.L_x_57) ;  /* 0x0000005800dc8947 */ /* 0x004fea0003800000 */
.L_x_56:
[----:B------:R-:W-:-:S04]  /*3240*/  UIADD3 UR7, UPT, UPT, UR5, 0x1, URZ ;  /* 0x0000000105077890 */ /* 0x000fc8000fffe0ff */
[----:B------:R-:W-:-:S04]  /*3250*/  UISETP.NE.AND UP0, UPT, UR7, 0x2, UPT ;  /* 0x000000020700788c */ /* 0x000fc8000bf05270 */
[----:B------:R-:W-:Y:S02]  /*3260*/  USEL UR8, URZ, 0x1, UP0 ;  /* 0x00000001ff087887 */ /* 0x000fe40008000000 */
[----:B------:R-:W-:-:S04]  /*3270*/  USEL UR7, UR7, URZ, UP0 ;  /* 0x000000ff07077287 */ /* 0x000fc80008000000 */
[----:B------:R-:W-:Y:S01]  /*3280*/  ULEA UR7, UR7, UR6, 0x3 ;  /* 0x0000000607077291 */ /* 0x000fe2000f8e18ff */
[----:B--2---:R-:W-:-:S04]  /*3290*/  LOP3.LUT R2, R12, UR8, RZ, 0x3c, !PT ;  /* 0x000000080c027c12 */ /* 0x004fc8000f8e3cff */
[----:B------:R-:W-:-:S04]  /*32a0*/  SHF.L.U32 R0, R2, 0x1f, RZ ;  /* 0x0000001f02007819 */ /* 0x000fc800000006ff */
[----:B------:R-:W2:Y:S02]  /*32b0*/  SYNCS.PHASECHK.TRANS64 P0, [UR7+0xa0], R0 ;  /* 0x0000a000ff0075a7 */ /* 0x000ea40008001007 */
[----:B-12---:R-:W-:Y:S05]  /*32c0*/  @P0 EXIT ;  /* 0x000000000000094d */ /* 0x006fea0003800000 */
[----:B------:R-:W-:Y:S02]  /*32d0*/  SHF.L.U32 R2, R2, 0x1f, RZ ;  /* 0x0000001f02027819 */ /* 0x000fe400000006ff */
[----:B------:R-:W-:-:S07]  /*32e0*/  MOV R0, UR7 ;  /* 0x0000000700007c02 */ /* 0x000fce0008000f00 */
.L_x_58:
[----:B-1----:R1:W2:Y:S02]  /*32f0*/  SYNCS.PHASECHK.TRANS64.TRYWAIT P0, [R0+URZ+0xa0], R2 ;  /* 0x0000a002000075a7 */ /* 0x0022a400080011ff */
[----:B--2---:R-:W-:Y:S05]  /*3300*/  @!P0 NANOSLEEP.SYNCS 0x989680 ;  /* 0x009896800000895d */ /* 0x004fea0003900000 */
[----:B------:R-:W2:Y:S02]  /*3310*/  @!P0 SYNCS.PHASECHK.TRANS64 P0, [R0+URZ+0xa0], R2 ;  /* 0x0000a002000085a7 */ /* 0x000ea400080010ff */
[----:B--2---:R-:W-:Y:S05]  /*3320*/  @P0 EXIT ;  /* 0x000000000000094d */ /* 0x004fea0003800000 */
[----:B------:R-:W-:Y:S05]  /*3330*/  BRA `(.L_x_58) ;  /* 0xfffffffc00ec7947 */ /* 0x000fea000383ffff */
.L_x_51:
[----:B------:R-:W-:Y:S05]  /*3340*/  BRA.U UP5, `(.L_x_59) ;  /* 0x0000001505487547 */ /* 0x000fea000b800000 */
[----:B------:R-:W-:Y:S01]  /*3350*/  UMOV UR4, 0x40 ;  /* 0x0000004000047882 */ /* 0x000fe20000000000 */
[----:B------:R-:W-:Y:S01]  /*3360*/  NOP ;  /* 0x0000000000007918 */ /* 0x000fe20000000000 */
[----:B------:R-:W-:Y:S01]  /*3370*/  ULEA UR5, UR47, UR4, 0x18 ;  /* 0x000000042f057291 */ /* 0x000fe2000f8ec0ff */
[----:B------:R-:W-:Y:S02]  /*3380*/  UMOV UR6, 0x400 ;  /* 0x0000040000067882 */ /* 0x000fe40000000000 */
[----:B------:R-:W-:-:S06]  /*3390*/  ULEA UR6, UR47, UR6, 0x18 ;  /* 0x000000062f067291 */ /* 0x000fcc000f8ec0ff */
[----:B------:R-:W2:Y:S02]  /*33a0*/  LDS.U8 R0, [UR5+0x1c] ;  /* 0x00001c05ff007984 */ /* 0x000ea40008000000 */
[----:B--2---:R-:W-:-:S13]  /*33b0*/  ISETP.NE.AND P0, PT, R0, RZ, PT ;  /* 0x000000ff0000720c */ /* 0x004fda0003f05270 */
[----:B------:R-:W-:Y:S05]  /*33c0*/  @P0 BRA `(.L_x_60) ;  /* 0x0000000400080947 */ /* 0x000fea0003800000 */
[----:B------:R-:W-:Y:S02]  /*33d0*/  UISETP.NE.U32.AND UP1, UPT, UR68, 0x1, UPT ;  /* 0x000000014400788c */ /* 0x000fe4000bf25070 */
[----:B------:R-:W-:-:S07]  /*33e0*/  UIADD3 UR7, UPT, UPT, UR5, 0x8, URZ ;  /* 0x0000000805077890 */ /* 0x000fce000fffe0ff */
[----:B------:R-:W-:Y:S05]  /*33f0*/  BRA.U !UP1, `(.L_x_61) ;  /* 0x00000001099c7547 */ /* 0x000fea000b800000 */
[----:B------:R-:W-:Y:S01]  /*3400*/  ELECT P0, URZ, PT ;  /* 0x0000000000ff782f */ /* 0x000fe20003800000 */
[----:B------:R-:W-:-:S12]  /*3410*/  BSSY B0, `(.L_x_61) ;  /* 0x0000025000007945 */ /* 0x000fd80003800000 */
[----:B------:R-:W-:Y:S05]  /*3420*/  @!P0 BRA `(.L_x_62) ;  /* 0x00000000008c8947 */ /* 0x000fea0003800000 */
[----:B------:R-:W-:-:S05]  /*3430*/  UMOV UR4, 0x10 ;  /* 0x0000001000047882 */ /* 0x000fca0000000000 */
[----:B------:R-:W-:Y:S04]  /*3440*/  DEPBAR.LE SB2, 0x36 ;  /* 0x0000ad800000791a */ /* 0x000fe80000000000 */
[----:B------:R-:W2:Y:S02]  /*3450*/  UTCATOMSWS.2CTA.FIND_AND_SET.ALIGN UP0, UR4, UR4 ;  /* 0x00000004000475e3 */ /* 0x000ea40008200800 */
[----:B--2---:R-:W-:Y:S01]  /*3460*/  MOV R10, UR4 ;  /* 0x00000004000a7c02 */ /* 0x004fe20008000f00 */
[----:B------:R-:W-:Y:S06]  /*3470*/  BRA.U UP0, `(.L_x_63) ;  /* 0x0000000100187547 */ /* 0x000fec000b800000 */
.L_x_64:
[----:B------:R-:W-:Y:S05]  /*3480*/  NANOSLEEP 0x64 ;  /* 0x000000640000795d */ /* 0x000fea0003800000 */
[----:B------:R-:W-:-:S05]  /*3490*/  UMOV UR4, 0x10 ;  /* 0x0000001000047882 */ /* 0x000fca0000000000 */
[----:B------:R-:W-:Y:S04]  /*34a0*/  DEPBAR.LE SB2, 0x36 ;  /* 0x0000ad800000791a */ /* 0x000fe80000000000 */
[----:B------:R-:W2:Y:S02]  /*34b0*/  UTCATOMSWS.2CTA.FIND_AND_SET.ALIGN UP0, UR4, UR4 ;  /* 0x00000004000475e3 */ /* 0x000ea40008200800 */
[----:B--2---:R-:W-:Y:S01]  /*34c0*/  MOV R10, UR4 ;  /* 0x00000004000a7c02 */ /* 0x004fe20008000f00 */
[----:B------:R-:W-:Y:S05]  /*34d0*/  BRA.U !UP0, `(.L_x_64) ;  /* 0xfffffffd08e87547 */ /* 0x000fea000b83ffff */
.L_x_63:
[----:B------:R-:W2:Y:S01]  /*34e0*/  LDS R6, [UR5+0x10] ;  /* 0x00001005ff067984 */ /* 0x000ea20008000800 */
[----:B------:R-:W-:Y:S01]  /*34f0*/  IMAD.U32 R0, RZ, RZ, UR6 ;  /* 0x00000006ff007e24 */ /* 0x000fe2000f8e00ff */
[----:B------:R-:W-:-:S03]  /*3500*/  MOV R4, UR69 ;  /* 0x0000004500047c02 */ /* 0x000fc60008000f00 */
[----:B------:R-:W-:Y:S01]  /*3510*/  VIADD R0, R0, 0x140 ;  /* 0x0000014000007836 */ /* 0x000fe20000000000 */
[----:B--2---:R-:W-:-:S04]  /*3520*/  SHF.L.U32 R6, R6, 0x1f, RZ ;  /* 0x0000001f06067819 */ /* 0x004fc800000006ff */
[----:B------:R-:W2:Y:S02]  /*3530*/  SYNCS.PHASECHK.TRANS64.TRYWAIT P0, [UR5+0x8], R6 ;  /* 0x00000806ff0075a7 */ /* 0x000ea40008001105 */
[----:B--2---:R-:W-:Y:S05]  /*3540*/  @P0 BRA `(.L_x_65) ;  /* 0x0000000000080947 */ /* 0x004fea0003800000 */
[----:B------:R-:W2:Y:S02]  /*3550*/  SYNCS.PHASECHK.TRANS64.TRYWAIT P0, [UR5+0x8], R6 ;  /* 0x00000806ff0075a7 */ /* 0x000ea40008001105 */
[----:B--2---:R-:W-:Y:S05]  /*3560*/  @!P0 BRA `(.L_x_66) ;  /* 0x0000005800288947 */ /* 0x004fea0003800000 */
.L_x_65:
[----:B------:R-:W-:Y:S01]  /*3570*/  PRMT R4, R4, 0x654, R0 ;  /* 0x0000065404047816 */ /* 0x000fe20000000000 */
[----:B------:R-:W-:Y:S01]  /*3580*/  HFMA2 R0, -RZ, RZ, 0, 5.9604644775390625e-08 ;  /* 0x00000001ff007431 */ /* 0x000fe200000001ff */
[----:B------:R-:W-:Y:S01]  /*3590*/  UPRMT UR4, UR69, 0x654, UR7 ;  /* 0x0000065445047896 */ /* 0x000fe20008000007 */
[----:B------:R-:W-:Y:S02]  /*35a0*/  IMAD.MOV.U32 R8, RZ, RZ, 0xffff ;  /* 0x0000ffffff087424 */ /* 0x000fe400078e00ff */
[----:B--2---:R-:W-:Y:S02]  /*35b0*/  IMAD.MOV.U32 R6, RZ, RZ, 0x4 ;  /* 0x00000004ff067424 */ /* 0x004fe400078e00ff */
[----:B------:R-:W-:Y:S01]  /*35c0*/  IMAD.SHL.U32 R9, R10, 0x20, RZ ;  /* 0x000000200a097824 */ /* 0x000fe200078e00ff */
[----:B------:R-:W-:Y:S02]  /*35d0*/  MOV R5, UR4 ;  /* 0x0000000400057c02 */ /* 0x000fe40008000f00 */
[-C--:B------:R-:W-:Y:S01]  /*35e0*/  SHF.L.U32 R8, R8, R10.reuse, RZ ;  /* 0x0000000a08087219 */ /* 0x080fe200000006ff */
[----:B------:R2:W-:Y:S01]  /*35f0*/  SYNCS.ARRIVE.TRANS64.RED RZ, [UR4], R6 ;  /* 0x00000006ffff79a7 */ /* 0x0005e20008000404 */
[----:B------:R-:W-:Y:S01]  /*3600*/  SHF.L.U32 R7, R0, R10, RZ ;  /* 0x0000000a00077219 */ /* 0x000fe200000006ff */
[----:B------:R2:W-:Y:S04]  /*3610*/  STS [UR6+0x140], R9 ;  /* 0x00014009ff007988 */ /* 0x0005e80008000806 */
[----:B------:R2:W-:Y:S04]  /*3620*/  STAS [R4.64], R10 ;  /* 0x0000000a04007dbd */ /* 0x0005e8000c0008ff */
[----:B------:R2:W-:Y:S04]  /*3630*/  ATOMS.OR RZ, [UR5+0x14], R8 ;  /* 0x00001408ffff798c */ /* 0x0005e8000b000005 */
[----:B------:R2:W-:Y:S04]  /*3640*/  ATOMS.OR RZ, [UR5+0x18], R7 ;  /* 0x00001807ffff798c */ /* 0x0005e8000b000005 */
[----:B------:R2:W-:Y:S02]  /*3650*/  ATOMS.XOR RZ, [UR5+0x10], R0 ;  /* 0x00001000ffff798c */ /* 0x0005e4000b800005 */
.L_x_62:
[----:B-1----:R-:W-:Y:S05]  /*3660*/  BSYNC B0 ;  /* 0x0000000000007941 */ /* 0x002fea0003800000 */
.L_x_61:
[----:B------:R-:W-:Y:S05]  /*3670*/  BRA.U UP1, `(.L_x_67) ;  /* 0x00000001016c7547 */ /* 0x000fea000b800000 */
[----:B------:R-:W-:-:S03]  /*3680*/  UMOV UR4, 0xffffffff ;  /* 0xffffffff00047882 */ /* 0x000fc60000000000 */
[----:B------:R-:W-:Y:S05]  /*3690*/  BRA.DIV UR4, `(.L_x_68) ;  /* 0x0000005604f47947 */ /* 0x000fea000b800000 */
[----:B------:R-:W-:-:S13]  /*36a0*/  ELECT P0, URZ, PT ;  /* 0x0000000000ff782f */ /* 0x000fda0003800000 */
.L_x_170:
[----:B------:R-:W-:Y:S05]  /*36b0*/  @!P0 BRA `(.L_x_67) ;  /* 0x00000000005c8947 */ /* 0x000fea0003800000 */
[----:B--2---:R-:W2:Y:S02]  /*36c0*/  LDS R4, [UR5+0x10] ;  /* 0x00001005ff047984 */ /* 0x004ea40008000800 */
[----:B--2---:R-:W-:-:S04]  /*36d0*/  SHF.L.U32 R4, R4, 0x1f, RZ ;  /* 0x0000001f04047819 */ /* 0x004fc800000006ff */
[----:B------:R-:W2:Y:S02]  /*36e0*/  SYNCS.PHASECHK.TRANS64.TRYWAIT P0, [UR5+0x8], R4 ;  /* 0x00000804ff0075a7 */ /* 0x000ea40008001105 */
[----:B--2---:R-:W-:Y:S05]  /*36f0*/  @P0 BRA `(.L_x_69) ;  /* 0x0000000000080947 */ /* 0x004fea0003800000 */
[----:B------:R-:W2:Y:S02]  /*3700*/  SYNCS.PHASECHK.TRANS64.TRYWAIT P0, [UR5+0x8], R4 ;  /* 0x00000804ff0075a7 */ /* 0x000ea40008001105 */
[----:B--2---:R-:W-:Y:S05]  /*3710*/  @!P0 BRA `(.L_x_70) ;  /* 0x0000005400f88947 */ /* 0x004fea0003800000 */
.L_x_69:
[----:B------:R-:W3:Y:S01]  /*3720*/  LDS R6, [UR6+0x140] ;  /* 0x00014006ff067984 */ /* 0x000ee20008000800 */
[----:B--2---:R-:W-:Y:S02]  /*3730*/  HFMA2 R0, -RZ, RZ, 0, 5.9604644775390625e-08 ;  /* 0x00000001ff007431 */ /* 0x004fe400000001ff */
[----:B------:R-:W-:Y:S01]  /*3740*/  IMAD.MOV.U32 R4, RZ, RZ, 0xffff ;  /* 0x0000ffffff047424 */ /* 0x000fe200078e00ff */
[----:B------:R-:W-:Y:S01]  /*3750*/  UPRMT UR4, UR69, 0x654, UR7 ;  /* 0x0000065445047896 */ /* 0x000fe20008000007 */
[----:B---3--:R-:W-:-:S03]  /*3760*/  IMAD.SHL.U32 R5, R6, 0x20, RZ ;  /* 0x0000002006057824 */ /* 0x008fc600078e00ff */
[-C--:B------:R-:W-:Y:S02]  /*3770*/  SHF.L.U32 R4, R4, R6.reuse, RZ ;  /* 0x0000000604047219 */ /* 0x080fe400000006ff */
[----:B------:R-:W-:Y:S01]  /*3780*/  SHF.L.U32 R6, R0, R6, RZ ;  /* 0x0000000600067219 */ /* 0x000fe200000006ff */
[----:B------:R3:W-:Y:S04]  /*3790*/  STS [UR6+0x140], R5 ;  /* 0x00014005ff007988 */ /* 0x0007e80008000806 */
[----:B------:R3:W-:Y:S04]  /*37a0*/  ATOMS.OR RZ, [UR5+0x14], R4 ;  /* 0x00001404ffff798c */ /* 0x0007e8000b000005 */
[----:B------:R3:W-:Y:S01]  /*37b0*/  ATOMS.OR RZ, [UR5+0x18], R6 ;  /* 0x00001806ffff798c */ /* 0x0007e2000b000005 */
[----:B------:R-:W-:Y:S03]  /*37c0*/  SYNCS.ARRIVE.TRANS64.RED.A1T0 RZ, [UR4], RZ ;  /* 0x000000ffffff79a7 */ /* 0x000fe60008100404 */
[----:B------:R3:W-:Y:S01]  /*37d0*/  ATOMS.XOR RZ, [UR5+0x10], R0 ;  /* 0x00001000ffff798c */ /* 0x0007e2000b800005 */
[----:B------:R-:W-:Y:S05]  /*37e0*/  BRA `(.L_x_67) ;  /* 0x0000000000107947 */ /* 0x000fea0003800000 */
.L_x_60:
[----:B------:R-:W-:Y:S02]  /*37f0*/  MOV R0, 0xffffffff ;  /* 0xffffffff00007802 */ /* 0x000fe40000000f00 */
[----:B------:R-:W-:-:S03]  /*3800*/  MOV R4, 0x3830 ;  /* 0x0000383000047802 */ /* 0x000fc60000000f00 */
[----:B------:R2:W-:Y:S04]  /*3810*/  STS [UR6+0x140], R0 ;  /* 0x00014000ff007988 */ /* 0x0005e80008000806 */
[----:B-12--5:R-:W-:Y:S05]  /*3820*/  CALL.REL.NOINC `($__internal_1_$__cuda_sm10x_tcgen05_guardrail_trap_phase_invalid_during_alloc) ;  /* 0x0000005c00cc7944 */ /* 0x026fea0003c00000 */
.L_x_67:
[----:B------:R-:W-:Y:S05]  /*3830*/  WARPSYNC.ALL ;  /* 0x0000000000007948 */ /* 0x000fea0003800000 */
[----:B------:R-:W4:Y:S01]  /*3840*/  S2UR UR4, SR_CgaCtaId ;  /* 0x00000000000479c3 */ /* 0x000f220000008800 */
[----:B------:R-:W-:Y:S01]  /*3850*/  UMOV UR41, 0x400 ;  /* 0x0000040000297882 */ /* 0x000fe20000000000 */
[----:B------:R-:W-:-:S06]  /*3860*/  NOP ;  /* 0x0000000000007918 */ /* 0x000fcc0000000000 */
[----:B------:R-:W-:Y:S06]  /*3870*/  BAR.ARV 0x6, 0xa0 ;  /* 0x0182800000007b1d */ /* 0x000fec0000002000 */
[----:B------:R-:W1:Y:S01]  /*3880*/  LDCU UR6, c[0x0][0x38c] ;  /* 0x00007180ff0677ac */ /* 0x000e620008000800 */
[----:B------:R-:W-:Y:S01]  /*3890*/  LOP3.LUT R3, R3, 0xffff, RZ, 0xc0, !PT ;  /* 0x0000ffff03037812 */ /* 0x000fe200078ec0ff */
[----:B--2---:R-:W-:Y:S01]  /*38a0*/  IMAD.MOV.U32 R9, RZ, RZ, 0x1 ;  /* 0x00000001ff097424 */ /* 0x004fe200078e00ff */
[----:B------:R-:W-:Y:S01]  /*38b0*/  LOP3.LUT R2, R2, 0xffff, RZ, 0xc0, !PT ;  /* 0x0000ffff02027812 */ /* 0x000fe200078ec0ff */
[----:B------:R-:W-:Y:S01]  /*38c0*/  IMAD.MOV.U32 R8, RZ, RZ, RZ ;  /* 0x000000ffff087224 */ /* 0x000fe200078e00ff */
[----:B------:R-:W-:Y:S01]  /*38d0*/  R2UR UR43, R3 ;  /* 0x00000000032b72ca */ /* 0x000fe200000e0000 */
[----:B------:R-:W-:Y:S01]  /*38e0*/  UMOV UR47, URZ ;  /* 0x000000ff002f7c82 */ /* 0x000fe20008000000 */
[----:B------:R-:W-:-:S02]  /*38f0*/  R2UR UR65, R2 ;  /* 0x00000000024172ca */ /* 0x000fc400000e0000 */
[----:B------:R-:W-:Y:S01]  /*3900*/  CS2R R2, SRZ ;  /* 0x0000000000027805 */ /* 0x000fe2000001ff00 */
[----:B------:R-:W-:Y:S01]  /*3910*/  UMOV UR38, URZ ;  /* 0x000000ff00267c82 */ /* 0x000fe20008000000 */
[----:B----4-:R-:W-:Y:S01]  /*3920*/  ULEA UR41, UR4, UR41, 0x18 ;  /* 0x0000002904297291 */ /* 0x010fe2000f8ec0ff */
[----:B------:R-:W-:Y:S01]  /*3930*/  UMOV UR37, URZ ;  /* 0x000000ff00257c82 */ /* 0x000fe20008000000 */
[----:B------:R-:W-:Y:S02]  /*3940*/  UISETP.NE.AND UP3, UPT, UR68, URZ, UPT ;  /* 0x000000ff4400728c */ /* 0x000fe4000bf65270 */
[----:B------:R-:W-:Y:S02]  /*3950*/  UIADD3 UR5, UPT, UPT, UR41, 0x8400, URZ ;  /* 0x0000840029057890 */ /* 0x000fe4000fffe0ff */
[----:B------:R-:W-:-:S03]  /*3960*/  UIADD3 UR4, UPT, UPT, UR41, 0x28400, URZ ;  /* 0x0002840029047890 */ /* 0x000fc6000fffe0ff */
[----:B---3--:R-:W2:Y:S01]  /*3970*/  LDS R0, [UR41+0x140] ;  /* 0x00014029ff007984 */ /* 0x008ea20008000800 */
[----:B-1----:R-:W-:Y:S02]  /*3980*/  UIADD3 UR6, UPT, UPT, UR6, 0x3f, URZ ;  /* 0x0000003f06067890 */ /* 0x002fe4000fffe0ff */
[----:B------:R-:W-:Y:S02]  /*3990*/  USHF.R.U32.HI UR5, URZ, 0x4, UR5 ;  /* 0x00000004ff057899 */ /* 0x000fe40008011605 */
[----:B------:R-:W-:Y:S02]  /*39a0*/  USHF.R.S32.HI UR64, URZ, 0x1f, UR6 ;  /* 0x0000001fff407899 */ /* 0x000fe40008011406 */
[----:B------:R-:W-:Y:S02]  /*39b0*/  USHF.R.U32.HI UR4, URZ, 0x4, UR4 ;  /* 0x00000004ff047899 */ /* 0x000fe40008011604 */
[----:B------:R-:W-:Y:S02]  /*39c0*/  ULEA.HI UR64, UR64, UR6, URZ, 0x6 ;  /* 0x0000000640407291 */ /* 0x000fe4000f8f30ff */
[----:B------:R-:W-:-:S02]  /*39d0*/  ULOP3.LUT UR5, UR5, 0x3fff, URZ, 0xc0, !UPT ;  /* 0x00003fff05057892 */ /* 0x000fc4000f8ec0ff */
[----:B------:R-:W-:Y:S02]  /*39e0*/  USHF.R.S32.HI UR64, URZ, 0x6, UR64 ;  /* 0x00000006ff407899 */ /* 0x000fe40008011440 */
[----:B------:R-:W-:Y:S02]  /*39f0*/  ULOP3.LUT UR45, UR4, 0x3fff, URZ, 0xc0, !UPT ;  /* 0x00003fff042d7892 */ /* 0x000fe4000f8ec0ff */
[----:B------:R-:W-:Y:S01]  /*3a00*/  UISETP.LT.AND UP0, UPT, UR64, 0x1, UPT ;  /* 0x000000014000788c */ /* 0x000fe2000bf01270 */
[----:B------:R-:W-:Y:S01]  /*3a10*/  UMOV UR62, 0x0 ;  /* 0x00000000003e7882 */ /* 0x000fe20000000000 */
        /* <DEDUP_REMOVED lines=9> */
[----:B------:R-:W-:-:S02]  /*3ab0*/  ULOP3.LUT UR44, UR5, 0x10000, URZ, 0xfc, !UPT ;  /* 0x00010000052c7892 */ /* 0x000fc4000f8efcff */
[----:B------:R-:W-:Y:S02]  /*3ac0*/  ULOP3.LUT UR45, UR45, 0x10000, URZ, 0xfc, !UPT ;  /* 0x000100002d2d7892 */ /* 0x000fe4000f8efcff */
[----:B------:R-:W-:Y:S01]  /*3ad0*/  USEL UR66, UR64, 0x1, !UP0 ;  /* 0x0000000140427887 */ /* 0x000fe2000c000000 */
[----:B------:R-:W-:Y:S01]  /*3ae0*/  UMOV UR52, 0x0 ;  /* 0x0000000000347882 */ /* 0x000fe20000000000 */
[----:B------:R-:W-:Y:S01]  /*3af0*/  UMOV UR53, 0x10100910 ;  /* 0x1010091000357882 */ /* 0x000fe20000000000 */
[----:B------:R-:W-:Y:S01]  /*3b00*/  UMOV UR50, 0x0 ;  /* 0x0000000000327882 */ /* 0x000fe20000000000 */
[----:B------:R-:W-:Y:S01]  /*3b10*/  UMOV UR51, 0x10100910 ;  /* 0x1010091000337882 */ /* 0x000fe20000000000 */
[----:B------:R-:W-:Y:S01]  /*3b20*/  UMOV UR48, 0x0 ;  /* 0x0000000000307882 */ /* 0x000fe20000000000 */
[----:B--2---:R-:W-:Y:S01]  /*3b30*/  R2UR UR67, R0 ;  /* 0x00000000004372ca */ /* 0x004fe200000e0000 */
[----:B------:R-:W-:-:S14]  /*3b40*/  UMOV UR49, 0x10100910 ;  /* 0x1010091000317882 */ /* 0x000fdc0000000000 */
.L_x_78:
[C---:B------:R-:W-:Y:S02]  /*3b50*/  LEA R0, R8.reuse, UR41, 0x3 ;  /* 0x0000002908007c11 */ /* 0x040fe4000f8e18ff */
[----:B------:R-:W-:Y:S02]  /*3b60*/  SHF.L.U32 R4, R3, 0x1f, RZ ;  /* 0x0000001f03047819 */ /* 0x000fe400000006ff */
[----:B------:R-:W-:Y:S02]  /*3b70*/  LEA R5, R8, UR41, 0x4 ;  /* 0x0000002908057c11 */ /* 0x000fe4000f8e20ff */
[----:B------:R-:W1:Y:S02]  /*3b80*/  SYNCS.PHASECHK.TRANS64.TRYWAIT P0, [R0+URZ+0x90], R4 ;  /* 0x00009004000075a7 */ /* 0x000e6400080011ff */
[----:B-1-3--:R-:W-:Y:S05]  /*3b90*/  @!P0 BRA `(.L_x_71) ;  /* 0x0000005000f08947 */ /* 0x00afea0003800000 */
.L_x_171:
[----:B-1----:R-:W1:Y:S01]  /*3ba0*/  LDS.128 R4, [R5+0x120] ;  /* 0x0001200005047984 */ /* 0x002e620000000c00 */
[----:B------:R-:W-:Y:S02]  /*3bb0*/  VIADD R0, R0, 0xa0 ;  /* 0x000000a000007836 */ /* 0x000fe40000000000 */
[----:B------:R-:W-:Y:S01]  /*3bc0*/  VIADD R8, R8, 0x1 ;  /* 0x0000000108087836 */ /* 0x000fe20000000000 */
[----:B------:R-:W-:Y:S01]  /*3bd0*/  @!PT LDS RZ, [RZ] ;  /* 0x00000000fffff984 */ /* 0x000fe20000000800 */
[----:B------:R-:W-:Y:S01]  /*3be0*/  @!PT LDS RZ, [RZ] ;  /* 0x00000000fffff984 */ /* 0x000fe20000000800 */
[----:B------:R-:W-:Y:S01]  /*3bf0*/  @!PT LDS RZ, [RZ] ;  /* 0x00000000fffff984 */ /* 0x000fe20000000800 */
[----:B------:R-:W-:Y:S01]  /*3c00*/  @!PT LDS RZ, [RZ] ;  /* 0x00000000fffff984 */ /* 0x000fe20000000800 */
[----:B------:R2:W-:Y:S06]  /*3c10*/  MEMBAR.ALL.CTA ;  /* 0x0000000000007992 */ /* 0x0005ec0000008000 */
[----:B--2---:R-:W2:Y:S01]  /*3c20*/  FENCE.VIEW.ASYNC.S ;  /* 0x00000000000073c6 */ /* 0x004ea20000000000 */
[----:B------:R-:W-:-:S04]  /*3c30*/  PRMT R0, RZ, 0x654, R0 ;  /* 0x00000654ff007816 */ /* 0x000fc80000000000 */
[----:B--2---:R2:W-:Y:S01]  /*3c40*/  SYNCS.ARRIVE.TRANS64.RED.A1T0 RZ, [R0+URZ], RZ ;  /* 0x000000ff00ff79a7 */ /* 0x0045e200081004ff */
[----:B-1----:R-:W-:Y:S01]  /*3c50*/  LOP3.LUT P1, RZ, R6, 0x1, RZ, 0xc0, !PT ;  /* 0x0000000106ff7812 */ /* 0x002fe2000782c0ff */
[----:B--2---:R-:W-:-:S12]  /*3c60*/  BRA.U UP3, `(.L_x_72) ;  /* 0x0000000503587547 */ /* 0x004fd8000b800000 */
[----:B------:R-:W1:Y:S01]  /*3c70*/  LDCU UR4, c[0x0][0x38c] ;  /* 0x00007180ff0477ac */ /* 0x000e620008000800 */
[----:B------:R-:W-:Y:S02]  /*3c80*/  PLOP3.LUT P2, PT, PT, PT, PT, 0x80, 0x8 ;  /* 0x000000000008781c */ /* 0x000fe40003f4f070 */
[----:B------:R-:W-:Y:S01]  /*3c90*/  SHF.L.U32 R4, R9, 0x1f, RZ ;  /* 0x0000001f09047819 */ /* 0x000fe200000006ff */
[----:B------:R-:W-:Y:S02]  /*3ca0*/  ULEA UR46, UR47, UR41, 0x3 ;  /* 0x000000292f2e7291 */ /* 0x000fe4000f8e18ff */
[----:B------:R-:W-:Y:S02]  /*3cb0*/  ULEA UR36, UR47, UR67, 0x6 ;  /* 0x000000432f247291 */ /* 0x000fe4000f8e30ff */
[----:B-1----:R-:W-:-:S06]  /*3cc0*/  UISETP.GE.AND UP0, UPT, UR4, 0x1, UPT ;  /* 0x000000010400788c */ /* 0x002fcc000bf06270 */
[----:B------:R-:W-:-:S05]  /*3cd0*/  PLOP3.LUT P0, PT, PT, PT, UP0, 0x80, 0x8 ;  /* 0x000000000008781c */ /* 0x000fca0003f0f008 */
[----:B------:R-:W-:-:S08]  /*3ce0*/  @UP0 ULEA UR4, UR38, UR41, 0x3 ;  /* 0x0000002926040291 */ /* 0x000fd0000f8e18ff */
[----:B------:R-:W-:-:S04]  /*3cf0*/  @P0 SHF.L.U32 R0, R2, 0x1f, RZ ;  /* 0x0000001f02000819 */ /* 0x000fc800000006ff */
[----:B------:R1:W2:Y:S01]  /*3d00*/  @P0 SYNCS.PHASECHK.TRANS64.TRYWAIT P2, [UR4], R0 ;  /* 0x00000000ff0005a7 */ /* 0x0002a20008041104 */
[----:B------:R-:W3:Y:S02]  /*3d10*/  SYNCS.PHASECHK.TRANS64.TRYWAIT P0, [UR46+0xd0], R4 ;  /* 0x0000d004ff0075a7 */ /* 0x000ee4000800112e */
[----:B-123--:R-:W-:Y:S05]  /*3d20*/  @!P0 BRA `(.L_x_73) ;  /* 0x0000005000a08947 */ /* 0x00efea0003800000 */
.L_x_173:
[----:B------:R-:W-:Y:S01]  /*3d30*/  UMOV UR42, UR37 ;  /* 0x00000025002a7c82 */ /* 0x000fe20008000000 */
[----:B------:R-:W-:Y:S05]  /*3d40*/  BRA.U !UP0, `(.L_x_74) ;  /* 0x0000000508107547 */ /* 0x000fea000b800000 */
[----:B------:R-:W-:Y:S02]  /*3d50*/  UIADD3 UR42, UPT, UPT, UR66, UR37, URZ ;  /* 0x00000025422a7290 */ /* 0x000fe4000fffe0ff */
[----:B------:R-:W-:Y:S01]  /*3d60*/  UPLOP3.LUT UP2, UPT, UPT, UPT, UPT, 0x40, 0x4 ;  /* 0x000000000004789c */ /* 0x000fe20003f4e870 */
[----:B------:R-:W-:Y:S01]  /*3d70*/  UMOV UR39, UR64 ;  /* 0x0000004000277c82 */ /* 0x000fe20008000000 */
[----:B------:R-:W-:-:S09]  /*3d80*/  UMOV UR5, UR38 ;  /* 0x0000002600057c82 */ /* 0x000fd20008000000 */
.L_x_77:
[----:B------:R-:W-:Y:S01]  /*3d90*/  ULEA UR7, UR5, UR41, 0x3 ;  /* 0x0000002905077291 */ /* 0x000fe2000f8e18ff */
[----:B--23--:R-:W-:Y:S11]  /*3da0*/  @P2 BRA `(.L_x_75) ;  /* 0x00000000000c2947 */ /* 0x00cff60003800000 */
[----:B-1----:R-:W-:Y:S04]  /*3db0*/  SHF.L.U32 R4, R2, 0x1f, RZ ;  /* 0x0000001f02047819 */ /* 0x002fe800000006ff */
[----:B------:R-:W1:Y:S02]  /*3dc0*/  SYNCS.PHASECHK.TRANS64.TRYWAIT P0, [UR7], R4 ;  /* 0x00000004ff0075a7 */ /* 0x000e640008001107 */
[----:B-1----:R-:W-:Y:S05]  /*3dd0*/  @!P0 BRA `(.L_x_76) ;  /* 0x00000050008c8947 */ /* 0x002fea0003800000 */
.L_x_75:
[----:B------:R-:W-:Y:S01]  /*3de0*/  UISETP.NE.AND UP0, UPT, UR39, 0x1, UPT ;  /* 0x000000012700788c */ /* 0x000fe2000bf05270 */
[----:B------:R-:W-:Y:S01]  /*3df0*/  PLOP3.LUT P2, PT, PT, PT, PT, 0x80, 0x8 ;  /* 0x000000000008781c */ /* 0x000fe20003f4f070 */
[----:B------:R-:W-:Y:S02]  /*3e00*/  UIADD3 UR4, UPT, UPT, UR5, 0x1, URZ ;  /* 0x0000000105047890 */ /* 0x000fe4000fffe0ff */
[----:B------:R-:W-:Y:S02]  /*3e10*/  UIADD3 UR40, UPT, UPT, UR7, 0x20, URZ ;  /* 0x0000002007287890 */ /* 0x000fe4000fffe0ff */
[----:B------:R-:W-:Y:S01]  /*3e20*/  UISETP.NE.AND UP1, UPT, UR4, 0x4, UPT ;  /* 0x000000040400788c */ /* 0x000fe2000bf25270 */
[----:B------:R-:W-:Y:S01]  /*3e30*/  PLOP3.LUT P0, PT, PT, PT, UP0, 0x80, 0x8 ;  /* 0x000000000008781c */ /* 0x000fe20003f0f008 */
[----:B------:R-:W-:Y:S02]  /*3e40*/  UIADD3 UR37, UPT, UPT, UR37, 0x1, URZ ;  /* 0x0000000125257890 */ /* 0x000fe4000fffe0ff */
[----:B------:R-:W-:Y:S02]  /*3e50*/  USEL UR6, URZ, 0x1, UP1 ;  /* 0x00000001ff067887 */ /* 0x000fe40008800000 */
[----:B------:R-:W-:Y:S02]  /*3e60*/  USEL UR38, UR4, URZ, UP1 ;  /* 0x000000ff04267287 */ /* 0x000fe40008800000 */
[----:B------:R-:W-:Y:S02]  /*3e70*/  UIADD3 UR39, UPT, UPT, UR39, -0x1, URZ ;  /* 0xffffffff27277890 */ /* 0x000fe4000fffe0ff */
[----:B------:R-:W-:Y:S01]  /*3e80*/  @UP0 ULEA UR4, UR38, UR41, 0x3 ;  /* 0x0000002926040291 */ /* 0x000fe2000f8e18ff */
[----:B------:R-:W-:Y:S01]  /*3e90*/  LOP3.LUT R2, R2, UR6, RZ, 0x3c, !PT ;  /* 0x0000000602027c12 */ /* 0x000fe2000f8e3cff */
[----:B------:R-:W-:Y:S02]  /*3ea0*/  ULEA UR6, UR5, UR45, 0x9 ;  /* 0x0000002d05067291 */ /* 0x000fe4000f8e48ff */
[----:B------:R-:W-:Y:S01]  /*3eb0*/  UISETP.NE.AND UP0, UPT, UR37, UR42, UPT ;  /* 0x0000002a2500728c */ /* 0x000fe2000bf05270 */
[----:B-1----:R-:W-:Y:S01]  /*3ec0*/  @P0 SHF.L.U32 R0, R2, 0x1f, RZ ;  /* 0x0000001f02000819 */ /* 0x002fe200000006ff */
[----:B------:R-:W-:Y:S02]  /*3ed0*/  UIADD3 UR34, UPT, UPT, UR6, 0x2, URZ ;  /* 0x0000000206227890 */ /* 0x000fe4000fffe0ff */
[----:B------:R-:W-:Y:S01]  /*3ee0*/  UIADD3 UR30, UPT, UPT, UR6, 0x4, URZ ;  /* 0x00000004061e7890 */ /* 0x000fe2000fffe0ff */
[----:B------:R2:W3:Y:S01]  /*3ef0*/  @P0 SYNCS.PHASECHK.TRANS64.TRYWAIT P2, [UR4], R0 ;  /* 0x00000000ff0005a7 */ /* 0x0004e20008041104 */
[----:B------:R-:W-:Y:S02]  /*3f00*/  ULEA UR4, UR5, UR44, 0xb ;  /* 0x0000002c05047291 */ /* 0x000fe4000f8e58ff */
[----:B------:R-:W-:Y:S02]  /*3f10*/  UIADD3 UR26, UPT, UPT, UR6, 0x6, URZ ;  /* 0x00000006061a7890 */ /* 0x000fe4000fffe0ff */
        /* <DEDUP_REMOVED lines=10> */
[----:B------:R-:W-:Y:S01]  /*3fc0*/  UIADD3 UR8, UPT, UPT, UR4, 0x406, URZ ;  /* 0x0000040604087890 */ /* 0x000fe2000fffe0ff */
[----:B------:R-:W-:Y:S01]  /*3fd0*/  UMOV UR7, 0x40004040 ;  /* 0x4000404000077882 */ /* 0x000fe20000000000 */
[----:B------:R-:W-:Y:S01]  /*3fe0*/  UMOV UR5, 0x40004040 ;  /* 0x4000404000057882 */ /* 0x000fe20000000000 */
[----:B------:R-:W-:Y:S01]  /*3ff0*/  UMOV UR35, 0x40004040 ;  /* 0x4000404000237882 */ /* 0x000fe20000000000 */
[----:B------:R1:W-:Y:S01]  /*4000*/  UTCHMMA.2CTA gdesc[UR4], gdesc[UR6], tmem[UR36], tmem[UR62], idesc[UR63], UP2 ;  /* 0x00ff3e06040075ea */ /* 0x0003e20009200024 */
[----:B------:R-:W-:Y:S01]  /*4010*/  UPLOP3.LUT UP2, UPT, UPT, UPT, UPT, 0x80, 0x8 ;  /* 0x000000000008789c */ /* 0x000fe20003f4f070 */
[----:B------:R-:W-:Y:S01]  /*4020*/  UMOV UR33, 0x40004040 ;  /* 0x4000404000217882 */ /* 0x000fe20000000000 */
[----:B------:R-:W-:Y:S01]  /*4030*/  UMOV UR31, 0x40004040 ;  /* 0x40004040001f7882 */ /* 0x000fe20000000000 */
[----:B------:R2:W-:Y:S01]  /*4040*/  UTCHMMA.2CTA gdesc[UR32], gdesc[UR34], tmem[UR36], tmem[UR60], idesc[UR61], UPT ;  /* 0x00ff3c22200075ea */ /* 0x0005e2000ba00024 */
        /* <DEDUP_REMOVED lines=14> */
[----:B------:R-:W-:Y:S01]  /*4130*/  UMOV UR9, 0x40004040 ;  /* 0x4000404000097882 */ /* 0x000fe20000000000 */
[----:B------:R2:W-:Y:S01]  /*4140*/  UTCHMMA.2CTA gdesc[UR12], gdesc[UR14], tmem[UR36], tmem[UR50], idesc[UR51], UPT ;  /* 0x00ff320e0c0075ea */ /* 0x0005e2000ba00024 */
[----:B------:R2:W-:Y:S01]  /*4150*/  UTCHMMA.2CTA gdesc[UR8], gdesc[UR10], tmem[UR36], tmem[UR48], idesc[UR49], UPT ;  /* 0x00ff300a080075ea */ /* 0x0005e2000ba00024 */
[----:B------:R2:W-:Y:S01]  /*4160*/  UTCBAR.2CTA.MULTICAST [UR40], URZ, UR43 ;  /* 0x000000ff280073e9 */ /* 0x0005e2000820082b */
[----:B-1----:R-:W-:Y:S01]  /*4170*/  UMOV UR5, UR38 ;  /* 0x0000002600057c82 */ /* 0x002fe20008000000 */
[----:B------:R-:W-:Y:S05]  /*4180*/  BRA.U UP0, `(.L_x_77) ;  /* 0xfffffffd00007547 */ /* 0x000fea000b83ffff */
.L_x_74:
[----:B------:R-:W-:Y:S01]  /*4190*/  UIADD3 UR4, UPT, UPT, UR46, 0xb0, URZ ;  /* 0x000000b02e047890 */ /* 0x000fe2000fffe0ff */
[----:B------:R-:W-:-:S08]  /*41a0*/  UMOV UR37, UR42 ;  /* 0x0000002a00257c82 */ /* 0x000fd00008000000 */
[----:B------:R4:W-:Y:S01]  /*41b0*/  UTCBAR.2CTA.MULTICAST [UR4], URZ, UR65 ;  /* 0x000000ff040073e9 */ /* 0x0009e20008200841 */
[----:B------:R-:W-:Y:S02]  /*41c0*/  NOP ;  /* 0x0000000000007918 */ /* 0x000fe40000000000 */
.L_x_72:
[----:B----4-:R-:W-:Y:S01]  /*41d0*/  UIADD3 UR4, UPT, UPT, UR47, 0x1, URZ ;  /* 0x000000012f047890 */ /* 0x010fe2000fffe0ff */
[----:B------:R-:W-:-:S03]  /*41e0*/  ISETP.NE.AND P0, PT, R8, 0x2, PT ;  /* 0x000000020800780c */ /* 0x000fc60003f05270 */
[----:B------:R-:W-:Y:S01]  /*41f0*/  UISETP.NE.AND UP0, UPT, UR4, 0x4, UPT ;  /* 0x000000040400788c */ /* 0x000fe2000bf05270 */
[----:B-12---:R-:W-:Y:S02]  /*4200*/  SEL R0, RZ, 0x1, P0 ;  /* 0x00000001ff007807 */ /* 0x006fe40000000000 */
[----:B------:R-:W-:Y:S01]  /*4210*/  SEL R8, R8, RZ, P0 ;  /* 0x000000ff08087207 */ /* 0x000fe20000000000 */
[----:B------:R-:W-:Y:S01]  /*4220*/  USEL UR5, URZ, 0x1, UP0 ;  /* 0x00000001ff057887 */ /* 0x000fe20008000000 */
[----:B------:R-:W-:Y:S01]  /*4230*/  LOP3.LUT R3, R3, R0, RZ, 0x3c, !PT ;  /* 0x0000000003037212 */ /* 0x000fe200078e3cff */
[----:B------:R-:W-:-:S04]  /*4240*/  USEL UR47, UR4, URZ, UP0 ;  /* 0x000000ff042f7287 */ /* 0x000fc80008000000 */
[----:B------:R-:W-:Y:S01]  /*4250*/  LOP3.LUT R9, R9, UR5, RZ, 0x3c, !PT ;  /* 0x0000000509097c12 */ /* 0x000fe2000f8e3cff */
[----:B------:R-:W-:Y:S07]  /*4260*/  @P1 BRA `(.L_x_78) ;  /* 0xfffffff800381947 */ /* 0x000fee000383ffff */
[----:B------:R-:W1:Y:S01]  /*4270*/  S2UR UR8, SR_CgaCtaId ;  /* 0x00000000000879c3 */ /* 0x000e620000008800 */
[----:B------:R-:W-:Y:S01]  /*4280*/  ELECT P0, URZ, PT ;  /* 0x0000000000ff782f */ /* 0x000fe20003800000 */
[----:B------:R-:W-:Y:S01]  /*4290*/  HFMA2 R0, -RZ, RZ, 0, 5.9604644775390625e-08 ;  /* 0x00000001ff007431 */ /* 0x000fe200000001ff */
[----:B------:R-:W-:-:S05]  /*42a0*/  UMOV UR4, 0x40 ;  /* 0x0000004000047882 */ /* 0x000fca0000000000 */
[----:B------:R-:W-:Y:S01]  /*42b0*/  UVIRTCOUNT.DEALLOC.SMPOOL 0x80 ;  /* 0x000000800000784c */ /* 0x000fe20000000000 */
[----:B------:R-:W-:Y:S02]  /*42c0*/  UISETP.NE.AND UP1, UPT, UR68, URZ, UPT ;  /* 0x000000ff4400728c */ /* 0x000fe4000bf25270 */
[----:B-1----:R-:W-:-:S09]  /*42d0*/  ULEA UR8, UR8, UR4, 0x18 ;  /* 0x0000000408087291 */ /* 0x002fd2000f8ec0ff */
[----:B------:R1:W-:Y:S01]  /*42e0*/  @P0 STS.U8 [UR8+0x1c], R0 ;  /* 0x00001c00ff000988 */ /* 0x0003e20008000008 */
[----:B------:R-:W-:Y:S05]  /*42f0*/  BRA.U UP1, `(.L_x_79) ;  /* 0x0000000101a07547 */ /* 0x000fea000b800000 */
[----:B------:R-:W-:Y:S01]  /*4300*/  UIADD3 UR7, UPT, UPT, UR41, 0xd0, URZ ;  /* 0x000000d029077890 */ /* 0x000fe2000fffe0ff */
[----:B------:R-:W-:-:S03]  /*4310*/  SHF.L.U32 R2, R9, 0x1f, RZ ;  /* 0x0000001f09027819 */ /* 0x000fc600000006ff */
[----:B------:R-:W-:-:S09]  /*4320*/  ULEA UR4, UR47, UR7, 0x3 ;  /* 0x000000072f047291 */ /* 0x000fd2000f8e18ff */
[----:B------:R-:W2:Y:S02]  /*4330*/  SYNCS.PHASECHK.TRANS64.TRYWAIT P0, [UR4], R2 ;  /* 0x00000002ff0075a7 */ /* 0x000ea40008001104 */
[----:B--2---:R-:W-:Y:S05]  /*4340*/  @!P0 BRA `(.L_x_80) ;  /* 0x0000004c00488947 */ /* 0x004fea0003800000 */
.L_x_176:
        /* <DEDUP_REMOVED lines=9> */
.L_x_178:
        /* <DEDUP_REMOVED lines=9> */
.L_x_180:
[----:B------:R-:W-:-:S04]  /*4470*/  UIADD3 UR4, UPT, UPT, UR4, 0x1, URZ ;  /* 0x0000000104047890 */ /* 0x000fc8000fffe0ff */
[----:B------:R-:W-:-:S04]  /*4480*/  UISETP.NE.AND UP0, UPT, UR4, 0x4, UPT ;  /* 0x000000040400788c */ /* 0x000fc8000bf05270 */
[----:B------:R-:W-:Y:S02]  /*4490*/  USEL UR5, URZ, 0x1, UP0 ;  /* 0x00000001ff057887 */ /* 0x000fe40008000000 */
[----:B------:R-:W-:-:S04]  /*44a0*/  USEL UR4, UR4, URZ, UP0 ;  /* 0x000000ff04047287 */ /* 0x000fc80008000000 */
[----:B------:R-:W-:Y:S01]  /*44b0*/  ULEA UR4, UR4, UR7, 0x3 ;  /* 0x0000000704047291 */ /* 0x000fe2000f8e18ff */
[----:B------:R-:W-:-:S04]  /*44c0*/  LOP3.LUT R2, R2, UR5, RZ, 0x3c, !PT ;  /* 0x0000000502027c12 */ /* 0x000fc8000f8e3cff */
[----:B------:R-:W-:Y:S01]  /*44d0*/  SHF.L.U32 R2, R2, 0x1f, RZ ;  /* 0x0000001f02027819 */ /* 0x000fe200000006ff */
[----:B-1----:R-:W-:-:S04]  /*44e0*/  IMAD.U32 R0, RZ, RZ, UR4 ;  /* 0x00000004ff007e24 */ /* 0x002fc8000f8e00ff */
[----:B------:R1:W2:Y:S03]  /*44f0*/  SYNCS.PHASECHK.TRANS64.TRYWAIT P0, [R0+URZ], R2 ;  /* 0x00000002000075a7 */ /* 0x0002a600080011ff */
[----:B--2---:R-:W-:Y:S05]  /*4500*/  @!P0 NANOSLEEP.SYNCS 0x989680 ;  /* 0x009896800000895d */ /* 0x004fea0003900000 */
[----:B------:R-:W2:Y:S02]  /*4510*/  @!P0 SYNCS.PHASECHK.TRANS64 P0, [R0+URZ], R2 ;  /* 0x00000002000085a7 */ /* 0x000ea400080010ff */
[----:B--2---:R-:W-:Y:S05]  /*4520*/  @P0 BRA `(.L_x_83) ;  /* 0x0000000000200947 */ /* 0x004fea0003800000 */
.L_x_84:
[----:B--2---:R2:W4:Y:S02]  /*4530*/  SYNCS.PHASECHK.TRANS64.TRYWAIT P0, [R0+URZ], R2 ;  /* 0x00000002000075a7 */ /* 0x00452400080011ff */
[----:B----4-:R-:W-:Y:S05]  /*4540*/  @!P0 NANOSLEEP.SYNCS 0x989680 ;  /* 0x009896800000895d */ /* 0x010fea0003900000 */
[----:B------:R-:W4:Y:S02]  /*4550*/  @!P0 SYNCS.PHASECHK.TRANS64 P0, [R0+URZ], R2 ;  /* 0x00000002000085a7 */ /* 0x000f2400080010ff */
[----:B----4-:R-:W-:Y:S05]  /*4560*/  @!P0 BRA `(.L_x_84) ;  /* 0xfffffffc00f08947 */ /* 0x010fea000383ffff */
[----:B------:R-:W-:Y:S05]  /*4570*/  BRA `(.L_x_83) ;  /* 0x00000000000c7947 */ /* 0x000fea0003800000 */
.L_x_79:
[----:B------:R-:W-:-:S04]  /*4580*/  UIADD3 UR4, UPT, UPT, UR41, 0x110, URZ ;  /* 0x0000011029047890 */ /* 0x000fc8000fffe0ff */
[----:B------:R-:W-:-:S09]  /*4590*/  UPRMT UR4, UR69, 0x654, UR4 ;  /* 0x0000065445047896 */ /* 0x000fd20008000004 */
[----:B------:R-:W-:Y:S03]  /*45a0*/  SYNCS.ARRIVE.TRANS64.RED.A1T0 RZ, [UR4], RZ ;  /* 0x000000ffffff79a7 */ /* 0x000fe60008100404 */
.L_x_83:
[----:B-12---:R-:W-:Y:S01]  /*45b0*/  SHF.L.U32 R2, RZ, 0x1f, RZ ;  /* 0x0000001fff027819 */ /* 0x006fe200000006ff */
[----:B------:R-:W-:Y:S01]  /*45c0*/  UIADD3 UR4, UPT, UPT, UR41, 0x110, URZ ;  /* 0x0000011029047890 */ /* 0x000fe2000fffe0ff */
[----:B------:R-:W-:Y:S02]  /*45d0*/  PLOP3.LUT P0, PT, PT, PT, UP1, 0x80, 0x8 ;  /* 0x000000000008781c */ /* 0x000fe40003f0f018 */
[----:B------:R-:W1:Y:S02]  /*45e0*/  SYNCS.PHASECHK.TRANS64.TRYWAIT P1, [UR41+0x110], R2 ;  /* 0x00011002ff0075a7 */ /* 0x000e640008021129 */
[----:B-1----:R-:W-:Y:S09]  /*45f0*/  @!P1 BRA `(.L_x_85) ;  /* 0x0000004800e49947 */ /* 0x002ff20003800000 */
.L_x_182:
[----:B------:R-:W-:Y:S01]  /*4600*/  @!UP1 UPRMT UR4, UR69, 0x654, UR4 ;  /* 0x0000065445049896 */ /* 0x000fe20008000004 */
[----:B------:R-:W-:Y:S01]  /*4610*/  UMOV UR5, 0xffff ;  /* 0x0000ffff00057882 */ /* 0x000fe20000000000 */
[----:B------:R-:W-:-:S07]  /*4620*/  UMOV UR6, 0x1 ;  /* 0x0000000100067882 */ /* 0x000fce0000000000 */
[----:B------:R-:W-:Y:S01]  /*4630*/  @!P0 SYNCS.ARRIVE.TRANS64.RED.A1T0 RZ, [UR4], RZ ;  /* 0x000000ffffff89a7 */ /* 0x000fe20008100404 */
[----:B------:R-:W-:Y:S01]  /*4640*/  NOP ;  /* 0x0000000000007918 */ /* 0x000fe20000000000 */
[----:B-1----:R-:W1:Y:S01]  /*4650*/  LDS R0, [UR8+0x14] ;  /* 0x00001408ff007984 */ /* 0x002e620008000800 */
[----:B------:R-:W-:-:S04]  /*4660*/  ULOP3.LUT UR4, UR67, 0xffff, URZ, 0xc0, !UPT ;  /* 0x0000ffff43047892 */ /* 0x000fc8000f8ec0ff */
[----:B------:R-:W-:-:S04]  /*4670*/  USHF.R.U32.HI UR4, URZ, 0x5, UR4 ;  /* 0x00000005ff047899 */ /* 0x000fc80008011604 */
[----:B------:R-:W-:Y:S02]  /*4680*/  USHF.L.U32 UR5, UR5, UR4, URZ ;  /* 0x0000000405057299 */ /* 0x000fe400080006ff */
[----:B------:R-:W-:-:S04]  /*4690*/  USHF.L.U32 UR4, UR6, UR4, URZ ;  /* 0x0000000406047299 */ /* 0x000fc800080006ff */
[----:B-1----:R-:W-:-:S04]  /*46a0*/  LOP3.LUT R0, R0, UR5, RZ, 0xc0, !PT ;  /* 0x0000000500007c12 */ /* 0x002fc8000f8ec0ff */
[----:B------:R-:W-:-:S13]  /*46b0*/  ISETP.NE.AND P0, PT, R0, UR5, PT ;  /* 0x0000000500007c0c */ /* 0x000fda000bf05270 */
[----:B------:R-:W-:Y:S05]  /*46c0*/  @P0 BRA `(.L_x_86) ;  /* 0x0000000000580947 */ /* 0x000fea0003800000 */
[----:B------:R-:W1:Y:S02]  /*46d0*/  LDS R0, [UR8+0x18] ;  /* 0x00001808ff007984 */ /* 0x000e640008000800 */
[----:B-1----:R-:W-:-:S04]  /*46e0*/  LOP3.LUT R0, R0, UR4, RZ, 0xc0, !PT ;  /* 0x0000000400007c12 */ /* 0x002fc8000f8ec0ff */
[----:B------:R-:W-:-:S13]  /*46f0*/  ISETP.NE.AND P0, PT, R0, UR4, PT ;  /* 0x0000000400007c0c */ /* 0x000fda000bf05270 */
[----:B------:R-:W-:Y:S05]  /*4700*/  @P0 BRA `(.L_x_87) ;  /* 0x00000000003c0947 */ /* 0x000fea0003800000 */
[----:B------:R-:W1:Y:S01]  /*4710*/  S2R R2, SR_LANEID ;  /* 0x0000000000027919 */ /* 0x000e620000000000 */
[----:B------:R-:W-:-:S06]  /*4720*/  ULOP3.LUT UR5, URZ, UR5, URZ, 0x33, !UPT ;  /* 0x00000005ff057292 */ /* 0x000fcc000f8e33ff */
[----:B------:R-:W-:-:S04]  /*4730*/  IMAD.U32 R0, RZ, RZ, UR5 ;  /* 0x00000005ff007e24 */ /* 0x000fc8000f8e00ff */
[----:B------:R2:W4:Y:S02]  /*4740*/  REDUX UR7, R0 ;  /* 0x00000000000773c4 */ /* 0x0005240000000000 */
[----:B------:R1:W-:Y:S01]  /*4750*/  UTCATOMSWS.AND URZ, UR5 ;  /* 0x0000000500ff79e3 */ /* 0x0003e20008000000 */
[----:B--2---:R-:W-:Y:S01]  /*4760*/  LOP3.LUT R0, RZ, UR4, RZ, 0x33, !PT ;  /* 0x00000004ff007c12 */ /* 0x004fe2000f8e33ff */
[----:B------:R-:W-:Y:S02]  /*4770*/  VOTEU.ANY UR4, UPT, PT ;  /* 0x0000000000047886 */ /* 0x000fe400038e0100 */
[----:B------:R-:W-:Y:S02]  /*4780*/  UFLO.U32 UR4, UR4 ;  /* 0x00000004000472bd */ /* 0x000fe400080e0000 */
[----:B------:R-:W2:Y:S04]  /*4790*/  REDUX UR6, R0 ;  /* 0x00000000000673c4 */ /* 0x000ea80000000000 */
[----:B-1----:R-:W-:-:S02]  /*47a0*/  ISETP.EQ.U32.AND P0, PT, R2, UR4, PT ;  /* 0x0000000402007c0c */ /* 0x002fc4000bf02070 */
[----:B----4-:R-:W-:-:S11]  /*47b0*/  MOV R2, UR7 ;  /* 0x0000000700027c02 */ /* 0x010fd60008000f00 */
[----:B------:R1:W-:Y:S01]  /*47c0*/  @P0 ATOMS.AND RZ, [UR8+0x14], R2 ;  /* 0x00001402ffff098c */ /* 0x0003e2000a800008 */
[----:B--2---:R-:W-:-:S05]  /*47d0*/  IMAD.U32 R0, RZ, RZ, UR6 ;  /* 0x00000006ff007e24 */ /* 0x004fca000f8e00ff */
[----:B------:R1:W-:Y:S01]  /*47e0*/  @P0 ATOMS.AND RZ, [UR8+0x18], R0 ;  /* 0x00001800ffff098c */ /* 0x0003e2000a800008 */
[----:B------:R-:W-:Y:S05]  /*47f0*/  BRA `(.L_x_88) ;  /* 0x0000000000147947 */ /* 0x000fea0003800000 */
.L_x_87:
[----:B------:R-:W-:Y:S02]  /*4800*/  MOV R2, 0x4820 ;  /* 0x0000482000027802 */ /* 0x000fe40000000f00 */
[----:B---3-5:R-:W-:Y:S05]  /*4810*/  CALL.REL.NOINC `($__internal_0_$__cuda_sm10x_tcgen05_guardrail_trap_col_being_dealloced_not_returned_by_alloc) ;  /* 0x0000004c00c47944 */ /* 0x028fea0003c00000 */
[----:B------:R-:W-:Y:S05]  /*4820*/  BRA `(.L_x_88) ;  /* 0x0000000000087947 */ /* 0x000fea0003800000 */
.L_x_86:
[----:B------:R-:W-:Y:S02]  /*4830*/  MOV R2, 0x4850 ;  /* 0x0000485000027802 */ /* 0x000fe40000000f00 */
[----:B---3-5:R-:W-:Y:S05]  /*4840*/  CALL.REL.NOINC `($__internal_2_$__cuda_sm10x_tcgen05_guardrail_trap_unallocated_columns_being_dealloced) ;  /* 0x0000004c00d07944 */ /* 0x028fea0003c00000 */
.L_x_88:
[----:B------:R-:W-:Y:S01]  /*4850*/  NOP ;  /* 0x0000000000007918 */ /* 0x000fe20000000000 */
[----:B------:R-:W-:Y:S05]  /*4860*/  EXIT ;  /* 0x000000000000794d */ /* 0x000fea0003800000 */
.L_x_59:
[----:B------:R-:W-:-:S09]  /*4870*/  UISETP.NE.OR UP0, UPT, UR21, 0x3, !UP4 ;  /* 0x000000031500788c */ /* 0x000fd2000e705670 */
[----:B------:R-:W-:Y:S05]  /*4880*/  BRA.U UP0, `(.L_x_89) ;  /* 0x0000001100547547 */ /* 0x000fea000b800000 */
[----:B------:R-:W2:Y:S01]  /*4890*/  LDCU UR31, c[0x0][0x370] ;  /* 0x00006e00ff1f77ac */ /* 0x000ea20008000800 */
[----:B------:R-:W3:Y:S01]  /*48a0*/  LDC.64 R16, c[0x0][0x348] ;  /* 0x0000d200ff107b82 */ /* 0x000ee20000000a00 */
[----:B------:R-:W-:Y:S02]  /*48b0*/  HFMA2 R13, -RZ, RZ, 0, 0 ;  /* 0x00000000ff0d7431 */ /* 0x000fe400000001ff */
[----:B------:R-:W-:Y:S01]  /*48c0*/  IMAD.MOV.U32 R15, RZ, RZ, 0x1 ;  /* 0x00000001ff0f7424 */ /* 0x000fe200078e00ff */
[----:B------:R-:W2:Y:S01]  /*48d0*/  LDCU.128 UR48, c[0x0][0xb10] ;  /* 0x00016200ff3077ac */ /* 0x000ea20008000c00 */
[----:B------:R-:W-:Y:S01]  /*48e0*/  IMAD.MOV.U32 R14, RZ, RZ, RZ ;  /* 0x000000ffff0e7224 */ /* 0x000fe200078e00ff */
[----:B------:R-:W-:Y:S01]  /*48f0*/  MOV R7, 0x2000 ;  /* 0x0000200000077802 */ /* 0x000fe20000000f00 */
[----:B------:R-:W4:Y:S01]  /*4900*/  LDCU UR30, c[0x0][0x374] ;  /* 0x00006e80ff1e77ac */ /* 0x000f220008000800 */
[----:B------:R-:W1:Y:S01]  /*4910*/  LDC.64 R2, c[0x0][0x888] ;  /* 0x00022200ff027b82 */ /* 0x000e620000000a00 */
[----:B------:R-:W4:Y:S01]  /*4920*/  LDCU UR15, c[0x0][0xb0c] ;  /* 0x00016180ff0f77ac */ /* 0x000f220008000800 */
[----:B------:R-:W3:Y:S06]  /*4930*/  LDCU UR41, c[0x0][0xb20] ;  /* 0x00016400ff2977ac */ /* 0x000eec0008000800 */
[----:B------:R-:W1:Y:S01]  /*4940*/  LDC.64 R4, c[0x0][0x890] ;  /* 0x00022400ff047b82 */ /* 0x000e620000000a00 */
[----:B------:R-:W3:Y:S01]  /*4950*/  LDCU UR4, c[0x0][0xb30] ;  /* 0x00016600ff0477ac */ /* 0x000ee20008000800 */
[----:B------:R-:W-:Y:S01]  /*4960*/  UMOV UR21, 0x400 ;  /* 0x0000040000157882 */ /* 0x000fe20000000000 */
[----:B--2---:R-:W-:-:S02]  /*4970*/  UIMAD.WIDE.U32 UR6, UR31, UR48, URZ ;  /* 0x000000301f0672a5 */ /* 0x004fc4000f8e00ff */
[----:B----4-:R-:W-:Y:S02]  /*4980*/  UIMAD.WIDE.U32 UR8, UR30, UR51, URZ ;  /* 0x000000331e0872a5 */ /* 0x010fe4000f8e00ff */
[----:B------:R-:W-:Y:S02]  /*4990*/  ULEA UR21, UR47, UR21, 0x18 ;  /* 0x000000152f157291 */ /* 0x000fe4000f8ec0ff */
[----:B------:R-:W-:Y:S02]  /*49a0*/  UPLOP3.LUT UP3, UPT, UPT, UPT, UPT, 0x40, 0x4 ;  /* 0x000000000004789c */ /* 0x000fe40003f6e870 */
[----:B------:R-:W-:Y:S01]  /*49b0*/  UIADD3 UR37, UPT, UPT, UR21, 0x58, URZ ;  /* 0x0000005815257890 */ /* 0x000fe2000fffe0ff */
[----:B------:R-:W-:Y:S01]  /*49c0*/  UMOV UR6, UR7 ;  /* 0x0000000700067c82 */ /* 0x000fe20008000000 */
[----:B------:R-:W-:Y:S01]  /*49d0*/  UMOV UR38, UR9 ;  /* 0x0000000900267c82 */ /* 0x000fe20008000000 */
[----:B------:R-:W-:Y:S02]  /*49e0*/  UISETP.GE.AND UP0, UPT, UR42, 0x1, UPT ;  /* 0x000000012a00788c */ /* 0x000fe4000bf06270 */
[----:B------:R-:W-:Y:S01]  /*49f0*/  UISETP.NE.AND UP4, UPT, UR42, 0x1, UPT ;  /* 0x000000012a00788c */ /* 0x000fe2000bf85270 */
[----:B------:R-:W2:Y:S01]  /*4a00*/  LDCU.64 UR22, c[0x0][0xb28] ;  /* 0x00016500ff1677ac */ /* 0x000ea20008000a00 */
[----:B------:R-:W-:-:S02]  /*4a10*/  UISETP.NE.AND UP6, UPT, UR15, 0x1, UPT ;  /* 0x000000010f00788c */ /* 0x000fc4000bfc5270 */
[----:B------:R-:W-:Y:S02]  /*4a20*/  UISETP.NE.AND UP5, UPT, UR50, 0x1, UPT ;  /* 0x000000013200788c */ /* 0x000fe4000bfa5270 */
[----:B------:R-:W-:Y:S02]  /*4a30*/  UIADD3 UR33, UPT, UPT, UR21, 0x40, URZ ;  /* 0x0000004015217890 */ /* 0x000fe4000fffe0ff */
[----:B------:R-:W-:Y:S02]  /*4a40*/  UIADD3 UR25, UPT, UPT, UR21, 0x48, URZ ;  /* 0x0000004815197890 */ /* 0x000fe4000fffe0ff */
[----:B------:R-:W-:Y:S02]  /*4a50*/  UIADD3 UR17, UPT, UPT, UR21, 0x50, URZ ;  /* 0x0000005015117890 */ /* 0x000fe4000fffe0ff */
[----:B------:R-:W-:Y:S02]  /*4a60*/  UPRMT UR37, UR47, 0x654, UR37 ;  /* 0x000006542f257896 */ /* 0x000fe40008000025 */
[----:B------:R-:W-:-:S02]  /*4a70*/  USHF.R.U32.HI UR39, URZ, UR49, UR6 ;  /* 0x00000031ff277299 */ /* 0x000fc40008011606 */
[----:B---3--:R-:W-:Y:S02]  /*4a80*/  USHF.R.U32.HI UR38, URZ, UR41, UR38 ;  /* 0x00000029ff267299 */ /* 0x008fe40008011626 */
[----:B------:R-:W-:-:S11]  /*4a90*/  UISETP.NE.AND UP2, UPT, UR4, 0x1, UPT ;  /* 0x000000010400788c */ /* 0x000fd6000bf45270 */
.L_x_100:
[C---:B------:R-:W-:Y:S02]  /*4aa0*/  LEA R12, R14.reuse, UR21, 0x3 ;  /* 0x000000150e0c7c11 */ /* 0x040fe4000f8e18ff */
[----:B------:R-:W-:Y:S02]  /*4ab0*/  SHF.L.U32 R0, R13, 0x1f, RZ ;  /* 0x0000001f0d007819 */ /* 0x000fe400000006ff */
[----:B------:R-:W-:Y:S02]  /*4ac0*/  LEA R8, R14, UR21, 0x4 ;  /* 0x000000150e087c11 */ /* 0x000fe4000f8e20ff */
[----:B---3--:R-:W3:Y:S02]  /*4ad0*/  SYNCS.PHASECHK.TRANS64.TRYWAIT P0, [R12+URZ+0x90], R0 ;  /* 0x000090000c0075a7 */ /* 0x008ee400080011ff */
[----:B---3--:R-:W-:Y:S05]  /*4ae0*/  @!P0 BRA `(.L_x_90) ;  /* 0x0000004400c08947 */ /* 0x008fea0003800000 */
.L_x_183:
        /* <DEDUP_REMOVED lines=8> */
[----:B----4-:R-:W-:Y:S11]  /*4b70*/  LOP3.LUT P0, RZ, R10, 0x1, RZ, 0xc0, !PT ;  /* 0x000000010aff7812 */ /* 0x010ff6000780c0ff */
[----:B------:R-:W-:Y:S02]  /*4b80*/  @!UPT UIADD3 URZ, UPT, UPT, URZ, URZ, URZ ;  /* 0x000000fffffff290 */ /* 0x000fe4000fffe0ff */
[----:B-1----:R-:W-:Y:S01]  /*4b90*/  VOTEU.ANY UP1, P0 ;  /* 0x0000000000ff7886 */ /* 0x002fe20000020100 */
[----:B------:R-:W-:Y:S11]  /*4ba0*/  PLOP3.LUT P0, PT, PT, PT, UP1, 0x80, 0x8 ;  /* 0x000000000008781c */ /* 0x000ff60003f0f018 */
[----:B------:R-:W-:Y:S02]  /*4bb0*/  @!UPT UIADD3 URZ, UPT, UPT, URZ, URZ, URZ ;  /* 0x000000fffffff290 */ /* 0x000fe4000fffe0ff */
[----:B---3--:R-:W-:Y:S02]  /*4bc0*/  @P0 SHF.R.U32.HI R0, RZ, 0x10, R9 ;  /* 0x00000010ff000819 */ /* 0x008fe40000011609 */
[----:B------:R-:W-:Y:S02]  /*4bd0*/  @P0 MOV R6, R8 ;  /* 0x0000000800060202 */ /* 0x000fe40000000f00 */
[----:B------:R-:W-:Y:S01]  /*4be0*/  @P0 R2UR UR4, R0 ;  /* 0x00000000000402ca */ /* 0x000fe200000e0000 */
[----:B------:R-:W-:Y:S01]  /*4bf0*/  VIADD R0, R12, 0xa0 ;  /* 0x000000a00c007836 */ /* 0x000fe20000000000 */
[----:B------:R-:W-:Y:S02]  /*4c00*/  @P0 LOP3.LUT R8, R9, 0xffff, RZ, 0xc0, !PT ;  /* 0x0000ffff09080812 */ /* 0x000fe400078ec0ff */
[----:B------:R-:W-:Y:S02]  /*4c10*/  @P0 R2UR UR6, R6 ;  /* 0x00000000060602ca */ /* 0x000fe400000e0000 */
[----:B------:R-:W-:Y:S02]  /*4c20*/  PRMT R0, RZ, 0x654, R0 ;  /* 0x00000654ff007816 */ /* 0x000fe40000000000 */
[----:B------:R-:W-:Y:S02]  /*4c30*/  @P0 R2UR UR5, R8 ;  /* 0x00000000080502ca */ /* 0x000fe400000e0000 */
[----:B------:R1:W-:Y:S03]  /*4c40*/  SYNCS.ARRIVE.TRANS64.RED.A1T0 RZ, [R0+URZ], RZ ;  /* 0x000000ff00ff79a7 */ /* 0x0003e600081004ff */
[----:B------:R-:W-:Y:S04]  /*4c50*/  @UP1 UMOV UR29, UR4 ;  /* 0x00000004001d1c82 */ /* 0x000fe80008000000 */
[----:B------:R-:W-:Y:S04]  /*4c60*/  @UP1 UMOV UR14, UR6 ;  /* 0x00000006000e1c82 */ /* 0x000fe80008000000 */
[----:B------:R-:W-:Y:S01]  /*4c70*/  @UP1 UMOV UR13, UR5 ;  /* 0x00000005000d1c82 */ /* 0x000fe20008000000 */
[----:B------:R-:W-:Y:S05]  /*4c80*/  BRA.U !UP0, `(.L_x_91) ;  /* 0x0000000108a47547 */ /* 0x000fea000b800000 */
[----:B------:R-:W-:Y:S02]  /*4c90*/  UIMAD.WIDE.U32 UR18, UR13, UR51, URZ ;  /* 0x000000330d1272a5 */ /* 0x000fe4000f8e00ff */
[----:B------:R-:W-:Y:S02]  /*4ca0*/  UIMAD.WIDE.U32 UR26, UR14, UR48, URZ ;  /* 0x000000300e1a72a5 */ /* 0x000fe4000f8e00ff */
[----:B------:R-:W-:Y:S02]  /*4cb0*/  USEL UR4, UR30, UR38, !UP5 ;  /* 0x000000261e047287 */ /* 0x000fe4000e800000 */
[----:B------:R-:W-:Y:S02]  /*4cc0*/  USEL UR7, UR31, UR39, !UP6 ;  /* 0x000000271f077287 */ /* 0x000fe4000f000000 */
[----:B--2---:R-:W-:Y:S02]  /*4cd0*/  UIMAD.WIDE.U32 UR8, UR4, UR22, URZ ;  /* 0x00000016040872a5 */ /* 0x004fe4000f8e00ff */
[----:B------:R-:W-:Y:S01]  /*4ce0*/  UIMAD.WIDE.U32 UR10, UR7, UR22, URZ ;  /* 0x00000016070a72a5 */ /* 0x000fe2000f8e00ff */
[----:B------:R-:W-:Y:S02]  /*4cf0*/  UMOV UR5, UR19 ;  /* 0x0000001300057c82 */ /* 0x000fe40008000000 */
[----:B------:R-:W-:Y:S03]  /*4d00*/  USHF.R.U32.HI UR6, URZ, UR41, UR5 ;  /* 0x00000029ff067299 */ /* 0x000fe60008011605 */
[----:B------:R-:W-:Y:S01]  /*4d10*/  UMOV UR5, UR27 ;  /* 0x0000001b00057c82 */ /* 0x000fe20008000000 */
[----:B------:R-:W-:Y:S02]  /*4d20*/  USEL UR6, UR13, UR6, !UP5 ;  /* 0x000000060d067287 */ /* 0x000fe4000e800000 */
[----:B------:R-:W-:Y:S03]  /*4d30*/  USHF.R.U32.HI UR12, URZ, UR49, UR5 ;  /* 0x00000031ff0c7299 */ /* 0x000fe60008011605 */
[----:B------:R-:W-:Y:S02]  /*4d40*/  UMOV UR5, UR9 ;  /* 0x0000000900057c82 */ /* 0x000fe40008000000 */
[----:B------:R-:W-:Y:S03]  /*4d50*/  @UP4 USHF.R.U32.HI UR4, URZ, UR23, UR5 ;  /* 0x00000017ff044299 */ /* 0x000fe60008011605 */
[----:B------:R-:W-:Y:S01]  /*4d60*/  UMOV UR5, UR11 ;  /* 0x0000000b00057c82 */ /* 0x000fe20008000000 */
[----:B------:R-:W-:Y:S02]  /*4d70*/  UIMAD UR4, UR42, UR4, URZ ;  /* 0x000000042a0472a4 */ /* 0x000fe4000f8e02ff */
[----:B------:R-:W-:Y:S02]  /*4d80*/  @UP4 USHF.R.U32.HI UR7, URZ, UR23, UR5 ;  /* 0x00000017ff074299 */ /* 0x000fe40008011605 */
[----:B------:R-:W-:Y:S02]  /*4d90*/  UIMAD.WIDE.U32 UR10, UR6, UR22, URZ ;  /* 0x00000016060a72a5 */ /* 0x000fe4000f8e00ff */
[----:B------:R-:W-:Y:S02]  /*4da0*/  USEL UR5, UR14, UR12, !UP6 ;  /* 0x0000000c0e057287 */ /* 0x000fe4000f000000 */
[----:B------:R-:W-:Y:S02]  /*4db0*/  UIMAD UR8, UR42, UR7, URZ ;  /* 0x000000072a0872a4 */ /* 0x000fe4000f8e02ff */
[----:B------:R-:W-:Y:S03]  /*4dc0*/  UISETP.GE.AND UP0, UPT, UR6, UR4, UPT ;  /* 0x000000040600728c */ /* 0x000fe6000bf06270 */
[----:B------:R-:W-:Y:S01]  /*4dd0*/  UMOV UR4, UR11 ;  /* 0x0000000b00047c82 */ /* 0x000fe20008000000 */
[----:B------:R-:W-:Y:S02]  /*4de0*/  UISETP.GE.OR UP0, UPT, UR5, UR8, UP0 ;  /* 0x000000080500728c */ /* 0x000fe40008706670 */
[----:B------:R-:W-:Y:S02]  /*4df0*/  USHF.R.U32.HI UR4, URZ, UR23, UR4 ;  /* 0x00000017ff047299 */ /* 0x000fe40008011604 */
[----:B------:R-:W-:Y:S02]  /*4e00*/  UIMAD.WIDE.U32 UR8, UR5, UR22, URZ ;  /* 0x00000016050872a5 */ /* 0x000fe4000f8e00ff */
[----:B------:R-:W-:Y:S04]  /*4e10*/  USEL UR10, UR6, UR4, !UP4 ;  /* 0x00000004060a7287 */ /* 0x000fe8000e000000 */
[----:B------:R-:W-:Y:S01]  /*4e20*/  UIADD3 UR11, UPT, UPT, -UR10, URZ, URZ ;  /* 0x000000ff0a0b7290 */ /* 0x000fe2000fffe1ff */
[----:B------:R-:W-:Y:S02]  /*4e30*/  @!UP0 UMOV UR4, UR9 ;  /* 0x0000000900048c82 */ /* 0x000fe40008000000 */
[----:B------:R-:W-:Y:S02]  /*4e40*/  @!UP0 USHF.R.U32.HI UR4, URZ, UR23, UR4 ;  /* 0x00000017ff048299 */ /* 0x000fe40008011604 */
[----:B------:R-:W-:Y:S02]  /*4e50*/  UIMAD UR8, UR42, UR11, UR6 ;  /* 0x0000000b2a0872a4 */ /* 0x000fe4000f8e0206 */
[----:B------:R-:W-:Y:S04]  /*4e60*/  @!UP0 USEL UR4, UR5, UR4, !UP4 ;  /* 0x0000000405048287 */ /* 0x000fe8000e000000 */
[----:B------:R-:W-:Y:S02]  /*4e70*/  @!UP0 UIMAD UR8, UR7, UR8, UR4 ;  /* 0x00000008070882a4 */ /* 0x000fe4000f8e0204 */
[----:B------:R-:W-:Y:S02]  /*4e80*/  @!UP0 UIADD3 UR9, UPT, UPT, UR10, -UR4, URZ ;  /* 0x800000040a098290 */ /* 0x000fe4000fffe0ff */
[----:B------:R-:W-:Y:S02]  /*4e90*/  UIADD3 UR4, UPT, UPT, -UR5, URZ, URZ ;  /* 0x000000ff05047290 */ /* 0x000fe4000fffe1ff */
[----:B------:R-:W-:Y:S02]  /*4ea0*/  UIADD3 UR7, UPT, UPT, -UR6, URZ, URZ ;  /* 0x000000ff06077290 */ /* 0x000fe4000fffe1ff */
[----:B------:R-:W-:Y:S02]  /*4eb0*/  @!UP0 UIMAD UR6, UR9, UR42, UR5 ;  /* 0x0000002a090682a4 */ /* 0x000fe4000f8e0205 */
[----:B------:R-:W-:Y:S02]  /*4ec0*/  UIMAD UR14, UR15, UR4, UR14 ;  /* 0x000000040f0e72a4 */ /* 0x000fe4000f8e020e */
[----:B------:R-:W-:Y:S01]  /*4ed0*/  UIMAD UR13, UR50, UR7, UR13 ;  /* 0x00000007320d72a4 */ /* 0x000fe2000f8e020d */
[----:B------:R-:W-:Y:S02]  /*4ee0*/  @!UP0 UMOV UR5, UR8 ;  /* 0x0000000800058c82 */ /* 0x000fe40008000000 */
[----:B------:R-:W-:Y:S02]  /*4ef0*/  UIMAD UR14, UR5, UR15, UR14 ;  /* 0x0000000f050e72a4 */ /* 0x000fe4000f8e020e */
[----:B------:R-:W-:Y:S11]  /*4f00*/  UIMAD UR13, UR6, UR50, UR13 ;  /* 0x00000032060d72a4 */ /* 0x000ff6000f8e020d */
[----:B------:R-:W-:Y:S01]  /*4f10*/  @!UPT UIADD3 URZ, UPT, UPT, URZ, URZ, URZ ;  /* 0x000000fffffff290 */ /* 0x000fe2000fffe0ff */
.L_x_91:
[----:B------:R-:W3:Y:S01]  /*4f20*/  @!UP2 LDCU.128 UR8, c[0x0][0xb10] ;  /* 0x00016200ff08a7ac */ /* 0x000ee20008000c00 */
[C---:B------:R-:W-:Y:S02]  /*4f30*/  ISETP.NE.U32.AND P1, PT, R4.reuse, RZ, PT ;  /* 0x000000ff0400720c */ /* 0x040fe40003f25070 */
[----:B------:R-:W-:Y:S02]  /*4f40*/  ISETP.NE.U32.AND P0, PT, R4, RZ, PT ;  /* 0x000000ff0400720c */ /* 0x000fe40003f05070 */
[C---:B------:R-:W-:Y:S02]  /*4f50*/  ISETP.NE.AND.EX P1, PT, R5.reuse, RZ, PT, P1 ;  /* 0x000000ff0500720c */ /* 0x040fe40003f25310 */
[----:B------:R-:W-:Y:S01]  /*4f60*/  ISETP.NE.AND.EX P0, PT, R5, RZ, PT, P0 ;  /* 0x000000ff0500720c */ /* 0x000fe20003f05300 */
[----:B------:R-:W4:Y:S01]  /*4f70*/  @!UP2 LDCU UR5, c[0x0][0xb0c] ;  /* 0x00016180ff05a7ac */ /* 0x000f220008000800 */
[----:B------:R-:W-:Y:S01]  /*4f80*/  SHF.L.U32 R9, R15, 0x1f, RZ ;  /* 0x0000001f0f097819 */ /* 0x000fe200000006ff */
[----:B------:R-:W-:Y:S02]  /*4f90*/  USHF.L.U32 UR35, UR16, 0x7, URZ ;  /* 0x0000000710237899 */ /* 0x000fe400080006ff */
[----:B------:R-:W-:Y:S02]  /*4fa0*/  USHF.L.U32 UR34, UR20, 0x6, URZ ;  /* 0x0000000614227899 */ /* 0x000fe400080006ff */
[----:B---3--:R-:W-:Y:S07]  /*4fb0*/  UIMAD.WIDE.U32 UR6, UR14, UR8, URZ ;  /* 0x000000080e0672a5 */ /* 0x008fee000f8e00ff */
[----:B------:R-:W-:Y:S01]  /*4fc0*/  @!UP2 UMOV UR4, UR7 ;  /* 0x000000070004ac82 */ /* 0x000fe20008000000 */
[----:B----4-:R-:W-:Y:S02]  /*4fd0*/  @!UP2 UISETP.NE.AND UP0, UPT, UR5, 0x1, UPT ;  /* 0x000000010500a88c */ /* 0x010fe4000bf05270 */
[----:B------:R-:W-:Y:S02]  /*4fe0*/  @!UP2 USHF.R.U32.HI UR4, URZ, UR9, UR4 ;  /* 0x00000009ff04a299 */ /* 0x000fe40008011604 */
[----:B------:R-:W-:Y:S02]  /*4ff0*/  UIMAD.WIDE.U32 UR6, UR13, UR11, URZ ;  /* 0x0000000b0d0672a5 */ /* 0x000fe4000f8e00ff */
[----:B------:R-:W-:Y:S02]  /*5000*/  @!UP2 USEL UR8, UR14, UR4, !UP0 ;  /* 0x000000040e08a287 */ /* 0x000fe4000c000000 */
[----:B------:R-:W-:Y:S03]  /*5010*/  @!UP2 UISETP.NE.AND UP0, UPT, UR10, 0x1, UPT ;  /* 0x000000010a00a88c */ /* 0x000fe6000bf05270 */
[----:B------:R-:W-:Y:S02]  /*5020*/  @!UP2 UMOV UR6, UR7 ;  /* 0x000000070006ac82 */ /* 0x000fe40008000000 */
[----:B------:R-:W3:Y:S02]  /*5030*/  @!UP2 LDCU UR4, c[0x0][0xb20] ;  /* 0x00016400ff04a7ac */ /* 0x000ee40008000800 */
[----:B---3--:R-:W-:Y:S04]  /*5040*/  @!UP2 USHF.R.U32.HI UR6, URZ, UR4, UR6 ;  /* 0x00000004ff06a299 */ /* 0x008fe80008011606 */
[----:B------:R-:W-:Y:S04]  /*5050*/  @!UP2 USEL UR6, UR13, UR6, !UP0 ;  /* 0x000000060d06a287 */ /* 0x000fe8000c000000 */
[----:B------:R-:W-:Y:S02]  /*5060*/  @!UP2 UIADD3 UR4, UPT, UPT, -UR8, UR6, URZ ;  /* 0x000000060804a290 */ /* 0x000fe4000fffe1ff */
[----:B------:R-:W-:Y:S02]  /*5070*/  @!UP2 UIADD3 UR6, UPT, UPT, UR8, -UR6, URZ ;  /* 0x800000060806a290 */ /* 0x000fe4000fffe0ff */
[----:B------:R-:W-:Y:S02]  /*5080*/  @!UP2 UIMAD UR14, UR4, UR5, UR14 ;  /* 0x00000005040ea2a4 */ /* 0x000fe4000f8e020e */
[----:B------:R-:W-:Y:S01]  /*5090*/  @!UP2 UIMAD UR13, UR6, UR10, UR13 ;  /* 0x0000000a060da2a4 */ /* 0x000fe2000f8e020d */
[----:B------:R-:W-:Y:S11]  /*50a0*/  BRA.U UP3, `(.L_x_92) ;  /* 0x0000000103107547 */ /* 0x000ff6000b800000 */
[----:B------:R-:W-:Y:S04]  /*50b0*/  MOV R6, UR40 ;  /* 0x0000002800067c02 */ /* 0x000fe80008000f00 */
[----:B------:R-:W-:Y:S04]  /*50c0*/  SHF.L.U32 R6, R6, 0x1f, RZ ;  /* 0x0000001f06067819 */ /* 0x000fe800000006ff */
[----:B------:R-:W3:Y:S02]  /*50d0*/  SYNCS.PHASECHK.TRANS64.TRYWAIT P2, [UR21+0x88], R6 ;  /* 0x00008806ff0075a7 */ /* 0x000ee40008041115 */
[----:B---3--:R-:W-:Y:S05]  /*50e0*/  @!P2 BRA `(.L_x_93) ;  /* 0x000000400054a947 */ /* 0x008fea0003800000 */
.L_x_92:
[----:B------:R-:W-:Y:S05]  /*50f0*/  @!P1 BRA `(.L_x_94) ;  /* 0x0000000000309947 */ /* 0x000fea0003800000 */
[----:B------:R-:W-:Y:S01]  /*5100*/  ISETP.NE.U32.AND P1, PT, R2, RZ, PT ;  /* 0x000000ff0200720c */ /* 0x000fe20003f25070 */
[----:B------:R-:W3:Y:S01]  /*5110*/  LDCU.64 UR4, c[0x0][0x358] ;  /* 0x00006b00ff0477ac */ /* 0x000ee20008000a00 */
[----:B------:R-:W-:Y:S02]  /*5120*/  IMAD.MOV.U32 R26, RZ, RZ, 0x1 ;  /* 0x00000001ff1a7424 */ /* 0x000fe400078e00ff */
[----:B------:R-:W-:Y:S11]  /*5130*/  ISETP.NE.AND.EX P1, PT, R3, RZ, PT, P1 ;  /* 0x000000ff0300720c */ /* 0x000ff60003f25310 */
[----:B------:R-:W-:Y:S02]  /*5140*/  @!UPT UIADD3 URZ, UPT, UPT, URZ, URZ, URZ ;  /* 0x000000fffffff290 */ /* 0x000fe4000fffe0ff */
[----:B------:R-:W4:Y:S01]  /*5150*/  @P1 LDC.64 R10, c[0x0][0x888] ;  /* 0x00022200ff0a1b82 */ /* 0x000f220000000a00 */
[----:B-1----:R-:W-:Y:S04]  /*5160*/  @P1 IMAD R0, R4, UR36, RZ ;  /* 0x0000002404001c24 */ /* 0x002fe8000f8e02ff */
[----:B----4-:R-:W-:Y:S04]  /*5170*/  @P1 IMAD.WIDE R10, R0, 0x4, R10 ;  /* 0x00000004000a1825 */ /* 0x010fe800078e020a */
[----:B------:R-:W-:Y:S01]  /*5180*/  HFMA2 R0, -RZ, RZ, 0, 5.9604644775390625e-08 ;  /* 0x00000001ff007431 */ /* 0x000fe200000001ff */
[----:B---3-5:R3:W5:Y:S04]  /*5190*/  @P1 LDG.E R27, desc[UR4][R10.64] ;  /* 0x000000040a1b1981 */ /* 0x028768000c1e1900 */
[----:B------:R-:W-:Y:S01]  /*51a0*/  @!P1 PRMT R26, R0, 0x7610, R26 ;  /* 0x00007610001a9816 */ /* 0x000fe2000000001a */
[----:B---3--:R-:W4:Y:S06]  /*51b0*/  @!P1 LDC R27, c[0x0][0x880] ;  /* 0x00022000ff1b9b82 */ /* 0x008f2c0000000800 */
.L_x_94:
[----:B----45:R-:W-:Y:S01]  /*51c0*/  @!P0 FSETP.EQ.AND P1, PT, R27, RZ, PT ;  /* 0x000000ff1b00820b */ /* 0x030fe20003f22000 */
[----:B------:R-:W-:Y:S01]  /*51d0*/  @!UPT UIADD3 URZ, UPT, UPT, URZ, URZ, URZ ;  /* 0x000000fffffff290 */ /* 0x000fe2000fffe0ff */
[----:B------:R-:W-:Y:S11]  /*51e0*/  @!P0 BRA `(.L_x_95) ;  /* 0x0000000000188947 */ /* 0x000ff60003800000 */
[----:B------:R-:W-:Y:S02]  /*51f0*/  LOP3.LUT P0, RZ, R26, 0xff, RZ, 0xc0, !PT ;  /* 0x000000ff1aff7812 */ /* 0x000fe4000780c0ff */
[----:B------:R-:W-:Y:S04]  /*5200*/  ISETP.NE.U32.AND P1, PT, R2, RZ, PT ;  /* 0x000000ff0200720c */ /* 0x000fe80003f25070 */
[----:B------:R-:W-:Y:S04]  /*5210*/  ISETP.NE.AND.EX P1, PT, R3, RZ, PT, P1 ;  /* 0x000000ff0300720c */ /* 0x000fe80003f25310 */
[----:B------:R-:W-:Y:S03]  /*5220*/  PLOP3.LUT P1, PT, P1, PT, PT, 0x8, 0x80 ;  /* 0x000000000080781c */ /* 0x000fe60000f2e170 */
[----:B------:R-:W-:Y:S11]  /*5230*/  @P0 FSETP.EQ.AND P1, PT, R27, RZ, PT ;  /* 0x000000ff1b00020b */ /* 0x000ff60003f22000 */
[----:B------:R-:W-:Y:S02]  /*5240*/  @!UPT UIADD3 URZ, UPT, UPT, URZ, URZ, URZ ;  /* 0x000000fffffff290 */ /* 0x000fe4000fffe0ff */
.L_x_95:
[----:B------:R-:W3:Y:S01]  /*5250*/  SYNCS.PHASECHK.TRANS64.TRYWAIT P2, [UR21+0x60], R9 ;  /* 0x00006009ff0075a7 */ /* 0x000ee20008041115 */
[----:B------:R-:W-:Y:S04]  /*5260*/  ELECT P0, URZ, PT ;  /* 0x0000000000ff782f */ /* 0x000fe80003800000 */
[----:B------:R-:W-:Y:S11]  /*5270*/  PLOP3.LUT P1, PT, P1, P0, PT, 0xf2, 0x2f ;  /* 0x00000000002f781c */ /* 0x000ff60000f21e72 */
[----:B------:R-:W-:Y:S02]  /*5280*/  @!UPT UIADD3 URZ, UPT, UPT, URZ, URZ, URZ ;  /* 0x000000fffffff290 */ /* 0x000fe4000fffe0ff */
[----:B------:R-:W-:Y:S05]  /*5290*/  @!P1 IADD3 R8, P0, PT, R16, 0x580, RZ ;  /* 0x0000058010089810 */ /* 0x000fea0007f1e0ff */
[----:B-1----:R-:W-:Y:S01]  /*52a0*/  @!P1 IMAD.X R6, RZ, RZ, R17, P0 ;  /* 0x000000ffff069224 */ /* 0x002fe200000e0611 */
[----:B---3--:R-:W-:Y:S07]  /*52b0*/  @!P2 BRA `(.L_x_96) ;  /* 0x0000003c00f8a947 */ /* 0x008fee0003800000 */
.L_x_186:
[----:B------:R-:W-:Y:S01]  /*52c0*/  @!P1 R2UR UR5, R8 ;  /* 0x00000000080592ca */ /* 0x000fe200000e0000 */
[----:B------:R-:W-:Y:S01]  /*52d0*/  VOTEU.ALL UP0, P1 ;  /* 0x0000000000ff7886 */ /* 0x000fe20000800000 */
[----:B------:R-:W-:Y:S01]  /*52e0*/  @!P1 R2UR UR4, R6 ;  /* 0x00000000060492ca */ /* 0x000fe200000e0000 */
[----:B-1----:R-:W-:Y:S01]  /*52f0*/  @!P1 IMAD.MOV.U32 R0, RZ, RZ, 0x2000 ;  /* 0x00002000ff009424 */ /* 0x002fe200078e00ff */
[----:B------:R-:W-:Y:S01]  /*5300*/  UMOV UR8, 0x0 ;  /* 0x0000000000087882 */ /* 0x000fe20000000000 */
[----:B------:R-:W-:Y:S01]  /*5310*/  UMOV UR9, 0x10000000 ;  /* 0x1000000000097882 */ /* 0x000fe20000000000 */
[----:B------:R-:W-:Y:S01]  /*5320*/  @!UP0 UIADD3 UR32, UPT, UPT, UR21, 0x200, URZ ;  /* 0x0000020015208890 */ /* 0x000fe2000fffe0ff */
[----:B------:R-:W-:Y:S01]  /*5330*/  @!P1 IADD3 R8, P0, PT, R16, 0x580, RZ ;  /* 0x0000058010089810 */ /* 0x000fe20007f1e0ff */
[----:B------:R-:W-:Y:S01]  /*5340*/  VOTEU.ALL UP0, P1 ;  /* 0x0000000000ff7886 */ /* 0x000fe20000800000 */
[----:B------:R-:W-:Y:S03]  /*5350*/  UPRMT UR6, UR47, 0x654, UR33 ;  /* 0x000006542f067896 */ /* 0x000fe60008000021 */
[----:B------:R-:W-:Y:S02]  /*5360*/  @!P1 IMAD.X R6, RZ, RZ, R17, P0 ;  /* 0x000000ffff069224 */ /* 0x000fe400000e0611 */
[----:B------:R-:W-:Y:S02]  /*5370*/  IMAD.U32 R10, RZ, RZ, UR5 ;  /* 0x00000005ff0a7e24 */ /* 0x000fe4000f8e00ff */
[----:B------:R-:W-:Y:S03]  /*5380*/  IMAD.U32 R11, RZ, RZ, UR4 ;  /* 0x00000004ff0b7e24 */ /* 0x000fe6000f8e00ff */
[----:B------:R-:W-:Y:S02]  /*5390*/  @!P1 R2UR UR4, R10 ;  /* 0x000000000a0492ca */ /* 0x000fe400000e0000 */
[----:B------:R-:W-:Y:S11]  /*53a0*/  @!P1 R2UR UR5, R11 ;  /* 0x000000000b0592ca */ /* 0x000ff600000e0000 */
[----:B------:R-:W-:Y:S02]  /*53b0*/  @!UPT UIADD3 URZ, UPT, UPT, URZ, URZ, URZ ;  /* 0x000000fffffff290 */ /* 0x000fe4000fffe0ff */
[----:B------:R1:W-:Y:S01]  /*53c0*/  @!UP0 UTMALDG.3D [UR32], [UR4], desc[UR8] ;  /* 0x00000820040085b4 */ /* 0x0003e20008011000 */
[----:B------:R1:W-:Y:S01]  /*53d0*/  @!P1 SYNCS.ARRIVE.TRANS64.RED.A0TR RZ, [UR21+0x40], R0 ;  /* 0x00004000ffff99a7 */ /* 0x0003e20008300415 */
[----:B------:R-:W-:Y:S01]  /*53e0*/  SYNCS.ARRIVE.TRANS64.RED.A1T0 RZ, [UR6], RZ ;  /* 0x000000ffffff79a7 */ /* 0x000fe20008100406 */
[----:B------:R-:W3:Y:S02]  /*53f0*/  SYNCS.PHASECHK.TRANS64.TRYWAIT P2, [UR21+0x68], R9 ;  /* 0x00006809ff0075a7 */ /* 0x000ee40008041115 */
[----:B-1-3--:R-:W-:Y:S05]  /*5400*/  @!P2 BRA `(.L_x_97) ;  /* 0x0000003c00bca947 */ /* 0x00afea0003800000 */
.L_x_188:
        /* <DEDUP_REMOVED lines=8> */
[----:B------:R-:W-:Y:S01]  /*5490*/  @!UP0 UIADD3 UR24, UPT, UPT, UR21, 0x2200, URZ ;  /* 0x0000220015188890 */ /* 0x000fe2000fffe0ff */
[----:B------:R-:W-:Y:S01]  /*54a0*/  VOTEU.ALL UP0, P1 ;  /* 0x0000000000ff7886 */ /* 0x000fe20000800000 */
[----:B------:R-:W-:Y:S01]  /*54b0*/  UMOV UR27, UR35 ;  /* 0x00000023001b7c82 */ /* 0x000fe20008000000 */
[----:B------:R-:W-:Y:S02]  /*54c0*/  UMOV UR28, UR36 ;  /* 0x00000024001c7c82 */ /* 0x000fe40008000000 */
[----:B------:R-:W-:Y:S01]  /*54d0*/  IMAD.U32 R10, RZ, RZ, UR5 ;  /* 0x00000005ff0a7e24 */ /* 0x000fe2000f8e00ff */
[----:B------:R-:W-:Y:S01]  /*54e0*/  UPRMT UR6, UR47, 0x654, UR25 ;  /* 0x000006542f067896 */ /* 0x000fe20008000019 */
[----:B------:R-:W-:Y:S02]  /*54f0*/  IMAD.U32 R11, RZ, RZ, UR4 ;  /* 0x00000004ff0b7e24 */ /* 0x000fe4000f8e00ff */
[----:B------:R-:W-:Y:S01]  /*5500*/  @!P1 IMAD.X R6, RZ, RZ, R17, P0 ;  /* 0x000000ffff069224 */ /* 0x000fe200000e0611 */
        /* <DEDUP_REMOVED lines=8> */
.L_x_190:
[----:B------:R-:W-:Y:S01]  /*5590*/  @!P1 R2UR UR5, R8 ;  /* 0x00000000080592ca */ /* 0x000fe200000e0000 */
[----:B------:R-:W-:Y:S01]  /*55a0*/  VOTEU.ALL UP0, P1 ;  /* 0x0000000000ff7886 */ /* 0x000fe20000800000 */
[----:B------:R-:W-:Y:S01]  /*55b0*/  @!P1 R2UR UR4, R6 ;  /* 0x00000000060492ca */ /* 0x000fe200000e0000 */
[----:B-1----:R-:W-:Y:S01]  /*55c0*/  @!P1 IMAD.MOV.U32 R0, RZ, RZ, 0x2000 ;  /* 0x00002000ff009424 */ /* 0x002fe200078e00ff */
[----:B------:R-:W-:Y:S01]  /*55d0*/  UMOV UR8, 0x0 ;  /* 0x0000000000087882 */ /* 0x000fe20000000000 */
[----:B------:R-:W-:Y:S01]  /*55e0*/  UMOV UR9, 0x10000000 ;  /* 0x1000000000097882 */ /* 0x000fe20000000000 */
[----:B------:R-:W-:Y:S01]  /*55f0*/  @!UP0 UIADD3 UR18, UPT, UPT, UR34, 0x20, URZ ;  /* 0x0000002022128890 */ /* 0x000fe2000fffe0ff */
[----:B------:R-:W-:Y:S01]  /*5600*/  VIADD R14, R14, 0x1 ;  /* 0x000000010e0e7836 */ /* 0x000fe20000000000 */
[----:B------:R-:W-:Y:S01]  /*5610*/  @!UP0 UIADD3 UR16, UPT, UPT, UR21, 0x4200, URZ ;  /* 0x0000420015108890 */ /* 0x000fe2000fffe0ff */
[----:B------:R-:W-:Y:S01]  /*5620*/  VOTEU.ALL UP0, P1 ;  /* 0x0000000000ff7886 */ /* 0x000fe20000800000 */
[----:B------:R-:W-:Y:S01]  /*5630*/  UMOV UR19, UR35 ;  /* 0x0000002300137c82 */ /* 0x000fe20008000000 */
[----:B------:R-:W-:Y:S02]  /*5640*/  UMOV UR20, UR36 ;  /* 0x0000002400147c82 */ /* 0x000fe40008000000 */
[----:B------:R-:W-:Y:S01]  /*5650*/  IMAD.U32 R10, RZ, RZ, UR5 ;  /* 0x00000005ff0a7e24 */ /* 0x000fe2000f8e00ff */
[----:B------:R-:W-:Y:S01]  /*5660*/  UPRMT UR6, UR47, 0x654, UR17 ;  /* 0x000006542f067896 */ /* 0x000fe20008000011 */
        /* <DEDUP_REMOVED lines=9> */
.L_x_192:
[----:B------:R-:W-:Y:S01]  /*5700*/  @!P1 IADD3 R6, P0, PT, R16, 0x580, RZ ;  /* 0x0000058010069810 */ /* 0x000fe20007f1e0ff */
[----:B------:R-:W-:Y:S01]  /*5710*/  VOTEU.ALL UP0, P1 ;  /* 0x0000000000ff7886 */ /* 0x000fe20000800000 */
[----:B------:R-:W-:Y:S01]  /*5720*/  UMOV UR6, 0x0 ;  /* 0x0000000000067882 */ /* 0x000fe20000000000 */
[----:B------:R-:W-:Y:S01]  /*5730*/  UMOV UR7, 0x10000000 ;  /* 0x1000000000077882 */ /* 0x000fe20000000000 */
[----:B------:R-:W-:Y:S01]  /*5740*/  @!P1 R2UR UR5, R6 ;  /* 0x00000000060592ca */ /* 0x000fe200000e0000 */
[----:B-1----:R-:W-:Y:S01]  /*5750*/  @!P1 IMAD.X R0, RZ, RZ, R17, P0 ;  /* 0x000000ffff009224 */ /* 0x002fe200000e0611 */
[----:B------:R-:W-:Y:S01]  /*5760*/  @!UP0 UIADD3 UR10, UPT, UPT, UR34, 0x30, URZ ;  /* 0x00000030220a8890 */ /* 0x000fe2000fffe0ff */
[----:B------:R-:W-:Y:S01]  /*5770*/  R2UR UR16, R57 ;  /* 0x00000000391072ca */ /* 0x000fe200000e0000 */
[----:B------:R-:W-:Y:S01]  /*5780*/  @!UP0 UIADD3 UR8, UPT, UPT, UR21, 0x6200, URZ ;  /* 0x0000620015088890 */ /* 0x000fe2000fffe0ff */
[----:B------:R-:W-:Y:S01]  /*5790*/  ISETP.NE.AND P0, PT, R14, 0x2, PT ;  /* 0x000000020e00780c */ /* 0x000fe20003f05270 */
[----:B------:R-:W-:Y:S01]  /*57a0*/  @!UP0 UIADD3 UR9, UPT, UPT, UR21, 0x58, URZ ;  /* 0x0000005815098890 */ /* 0x000fe2000fffe0ff */
[----:B------:R-:W-:Y:S01]  /*57b0*/  @!P1 R2UR UR4, R0 ;  /* 0x00000000000492ca */ /* 0x000fe200000e0000 */
[----:B------:R-:W-:Y:S01]  /*57c0*/  VOTEU.ALL UP0, P1 ;  /* 0x0000000000ff7886 */ /* 0x000fe20000800000 */
[----:B------:R-:W-:Y:S01]  /*57d0*/  UMOV UR11, UR35 ;  /* 0x00000023000b7c82 */ /* 0x000fe20008000000 */
[----:B------:R-:W-:Y:S01]  /*57e0*/  UMOV UR12, UR36 ;  /* 0x00000024000c7c82 */ /* 0x000fe20008000000 */
[----:B------:R-:W-:Y:S01]  /*57f0*/  SEL R0, RZ, 0x1, P0 ;  /* 0x00000001ff007807 */ /* 0x000fe20000000000 */
[----:B------:R-:W-:Y:S01]  /*5800*/  UIADD3 UR20, UPT, UPT, UR13, UR63, URZ ;  /* 0x0000003f0d147290 */ /* 0x000fe2000fffe0ff */
[----:B------:R-:W-:Y:S01]  /*5810*/  IMAD.U32 R8, RZ, RZ, UR5 ;  /* 0x00000005ff087e24 */ /* 0x000fe2000f8e00ff */
[----:B------:R-:W-:Y:S01]  /*5820*/  LOP3.LUT R15, R15, 0x1, RZ, 0x3c, !PT ;  /* 0x000000010f0f7812 */ /* 0x000fe200078e3cff */
[----:B------:R-:W-:Y:S01]  /*5830*/  UPLOP3.LUT UP3, UPT, UPT, UPT, UPT, 0x80, 0x8 ;  /* 0x000000000008789c */ /* 0x000fe20003f6f070 */
[----:B------:R-:W-:Y:S01]  /*5840*/  LOP3.LUT R13, R13, R0, RZ, 0x3c, !PT ;  /* 0x000000000d0d7212 */ /* 0x000fe200078e3cff */
[----:B------:R-:W-:Y:S01]  /*5850*/  UIADD3 UR16, UPT, UPT, UR14, UR16, URZ ;  /* 0x000000100e107290 */ /* 0x000fe2000fffe0ff */
[----:B------:R-:W-:Y:S01]  /*5860*/  SEL R14, R14, RZ, P0 ;  /* 0x000000ff0e0e7207 */ /* 0x000fe20000000000 */
[----:B------:R-:W-:Y:S01]  /*5870*/  UMOV UR36, UR29 ;  /* 0x0000001d00247c82 */ /* 0x000fe20008000000 */
[----:B------:R-:W-:Y:S01]  /*5880*/  IMAD.U32 R9, RZ, RZ, UR4 ;  /* 0x00000004ff097e24 */ /* 0x000fe2000f8e00ff */
[----:B------:R-:W-:Y:S04]  /*5890*/  @!P1 R2UR UR4, R8 ;  /* 0x00000000080492ca */ /* 0x000fe800000e0000 */
[----:B------:R-:W-:Y:S11]  /*58a0*/  @!P1 R2UR UR5, R9 ;  /* 0x00000000090592ca */ /* 0x000ff600000e0000 */
[----:B------:R-:W-:Y:S02]  /*58b0*/  @!UPT UIADD3 URZ, UPT, UPT, URZ, URZ, URZ ;  /* 0x000000fffffff290 */ /* 0x000fe4000fffe0ff */
[----:B------:R3:W-:Y:S01]  /*58c0*/  @!UP0 UTMALDG.3D [UR8], [UR4], desc[UR6] ;  /* 0x00000608040085b4 */ /* 0x0007e20008011000 */
[----:B------:R3:W-:Y:S01]  /*58d0*/  @!P1 SYNCS.ARRIVE.TRANS64.RED.A0TR RZ, [UR21+0x58], R7 ;  /* 0x00005807ffff99a7 */ /* 0x0007e20008300415 */
[----:B------:R-:W-:Y:S01]  /*58e0*/  SYNCS.ARRIVE.TRANS64.RED.A1T0 RZ, [UR37], RZ ;  /* 0x000000ffffff79a7 */ /* 0x000fe20008100425 */
[----:B------:R-:W-:Y:S05]  /*58f0*/  BRA.U UP1, `(.L_x_100) ;  /* 0xfffffff101687547 */ /* 0x000fea000b83ffff */
[----:B------:R-:W-:-:S04]  /*5900*/  SHF.L.U32 R2, R15, 0x1f, RZ ;  /* 0x0000001f0f027819 */ /* 0x000fc800000006ff */
[----:B------:R-:W1:Y:S02]  /*5910*/  SYNCS.PHASECHK.TRANS64.TRYWAIT P0, [UR21+0x60], R2 ;  /* 0x00006002ff0075a7 */ /* 0x000e640008001115 */
[----:B-1----:R-:W-:Y:S05]  /*5920*/  @!P0 BRA `(.L_x_101) ;  /* 0x0000003800bc8947 */ /* 0x002fea0003800000 */
.L_x_194:
[----:B------:R-:W4:Y:S02]  /*5930*/  SYNCS.PHASECHK.TRANS64.TRYWAIT P0, [UR21+0x68], R2 ;  /* 0x00006802ff0075a7 */ /* 0x000f240008001115 */
[----:B----4-:R-:W-:Y:S05]  /*5940*/  @!P0 BRA `(.L_x_102) ;  /* 0x0000003800cc8947 */ /* 0x010fea0003800000 */
.L_x_196:
[----:B------:R-:W4:Y:S02]  /*5950*/  SYNCS.PHASECHK.TRANS64.TRYWAIT P0, [UR21+0x70], R2 ;  /* 0x00007002ff0075a7 */ /* 0x000f240008001115 */
[----:B----4-:R-:W-:Y:S05]  /*5960*/  @!P0 BRA `(.L_x_103) ;  /* 0x0000003800dc8947 */ /* 0x010fea0003800000 */
.L_x_198:
[----:B-1----:R-:W-:-:S07]  /*5970*/  MOV R0, UR21 ;  /* 0x0000001500007c02 */ /* 0x002fce0008000f00 */
.L_x_104:
[----:B-1----:R-:W-:-:S04]  /*5980*/  SHF.L.U32 R2, R15, 0x1f, RZ ;  /* 0x0000001f0f027819 */ /* 0x002fc800000006ff */
[----:B------:R1:W4:Y:S03]  /*5990*/  SYNCS.PHASECHK.TRANS64.TRYWAIT P0, [R0+URZ+0x78], R2 ;  /* 0x00007802000075a7 */ /* 0x00032600080011ff */
[----:B----4-:R-:W-:Y:S05]  /*59a0*/  @!P0 NANOSLEEP.SYNCS 0x989680 ;  /* 0x009896800000895d */ /* 0x010fea0003900000 */
[----:B------:R-:W4:Y:S02]  /*59b0*/  @!P0 SYNCS.PHASECHK.TRANS64 P0, [R0+URZ+0x78], R2 ;  /* 0x00007802000085a7 */ /* 0x000f2400080010ff */
[----:B--234-:R-:W-:Y:S05]  /*59c0*/  @P0 EXIT ;  /* 0x000000000000094d */ /* 0x01cfea0003800000 */
[----:B------:R-:W-:Y:S05]  /*59d0*/  BRA `(.L_x_104) ;  /* 0xfffffffc00e87947 */ /* 0x000fea000383ffff */
.L_x_89:
[----:B------:R-:W-:-:S06]  /*59e0*/  UISETP.GE.AND UP0, UPT, UR21, 0x4, UPT ;  /* 0x000000041500788c */ /* 0x000fcc000bf06270 */
[----:B------:R-:W-:-:S13]  /*59f0*/  PLOP3.LUT P0, PT, PT, PT, UP0, 0x80, 0x8 ;  /* 0x000000000008781c */ /* 0x000fda0003f0f008 */
[----:B-1----:R-:W-:Y:S05]  /*5a00*/  @!P0 EXIT ;  /* 0x000000000000894d */ /* 0x002fea0003800000 */
[----:B------:R-:W-:Y:S01]  /*5a10*/  BAR.SYNC.DEFER_BLOCKING 0x6, 0xa0 ;  /* 0x0182800000007b1d */ /* 0x000fe20000010000 */
[C---:B------:R-:W-:Y:S01]  /*5a20*/  IMAD.SHL.U32 R4, R68.reuse, 0x10, RZ ;  /* 0x0000001044047824 */ /* 0x040fe200078e00ff */
[C---:B------:R-:W-:Y:S01]  /*5a30*/  LOP3.LUT R69, R68.reuse, 0x60, RZ, 0xc0, !PT ;  /* 0x0000006044457812 */ /* 0x040fe200078ec0ff */
[C---:B------:R-:W-:Y:S01]  /*5a40*/  IMAD.SHL.U32 R67, R68.reuse, 0x2, RZ ;  /* 0x0000000244437824 */ /* 0x040fe200078e00ff */
[C---:B------:R-:W-:Y:S01]  /*5a50*/  LOP3.LUT R66, R68.reuse, 0x2, RZ, 0xc0, !PT ;  /* 0x0000000244427812 */ /* 0x040fe200078ec0ff */
[----:B------:R-:W-:Y:S01]  /*5a60*/  IMAD.U32 R23, R68, 0x10000, RZ ;  /* 0x0001000044177824 */ /* 0x000fe200078e00ff */
[----:B------:R-:W-:Y:S02]  /*5a70*/  UMOV UR44, 0x400 ;  /* 0x00000400002c7882 */ /* 0x000fe40000000000 */
[----:B------:R-:W1:Y:S01]  /*5a80*/  LDC.64 R52, c[0x0][0x888] ;  /* 0x00022200ff347b82 */ /* 0x000e620000000a00 */
[----:B------:R-:W-:Y:S01]  /*5a90*/  ULEA UR44, UR47, UR44, 0x18 ;  /* 0x0000002c2f2c7291 */ /* 0x000fe2000f8ec0ff */
[----:B------:R-:W-:Y:S01]  /*5aa0*/  LOP3.LUT R5, R4, 0x60, RZ, 0xc0, !PT ;  /* 0x0000006004057812 */ /* 0x000fe200078ec0ff */
[----:B------:R-:W-:Y:S01]  /*5ab0*/  HFMA2 R60, -RZ, RZ, 0, 0 ;  /* 0x00000000ff3c7431 */ /* 0x000fe200000001ff */
[----:B------:R-:W-:Y:S01]  /*5ac0*/  LOP3.LUT R68, R68, 0x4, RZ, 0xc0, !PT ;  /* 0x0000000444447812 */ /* 0x000fe200078ec0ff */
[----:B------:R-:W-:Y:S01]  /*5ad0*/  UIADD3 UR4, UPT, UPT, UR44, 0x200, URZ ;  /* 0x000002002c047890 */ /* 0x000fe2000fffe0ff */
[----:B------:R-:W-:Y:S01]  /*5ae0*/  LOP3.LUT R67, R5, 0xc, R67, 0xf8, !PT ;  /* 0x0000000c05437812 */ /* 0x000fe200078ef843 */
[----:B------:R-:W-:Y:S01]  /*5af0*/  IMAD.MOV.U32 R64, RZ, RZ, 0x1 ;  /* 0x00000001ff407424 */ /* 0x000fe200078e00ff */
[----:B------:R-:W2:Y:S01]  /*5b00*/  LDC.64 R54, c[0x0][0x890] ;  /* 0x00022400ff367b82 */ /* 0x000ea20000000a00 */
[----:B------:R-:W-:Y:S01]  /*5b10*/  LOP3.LUT R23, R23, 0x600000, RZ, 0xc0, !PT ;  /* 0x0060000017177812 */ /* 0x000fe200078ec0ff */
[----:B------:R-:W-:Y:S01]  /*5b20*/  IMAD.MOV.U32 R22, RZ, RZ, RZ ;  /* 0x000000ffff167224 */ /* 0x000fe200078e00ff */
[----:B------:R-:W-:Y:S01]  /*5b30*/  LOP3.LUT R67, R67, 0x790, R4, 0xf8, !PT ;  /* 0x0000079043437812 */ /* 0x000fe200078ef804 */
[----:B------:R-:W-:Y:S01]  /*5b40*/  IMAD.U32 R58, RZ, RZ, UR4 ;  /* 0x00000004ff3a7e24 */ /* 0x000fe2000f8e00ff */
[----:B------:R-:W-:Y:S01]  /*5b50*/  CS2R R62, SRZ ;  /* 0x00000000003e7805 */ /* 0x000fe2000001ff00 */
[----:B------:R-:W3:Y:S02]  /*5b60*/  LDCU UR60, c[0x0][0x370] ;  /* 0x00006e00ff3c77ac */ /* 0x000ee40008000800 */
[----:B------:R-:W4:Y:S01]  /*5b70*/  LDC.64 R50, c[0x0][0x8b0] ;  /* 0x00022c00ff327b82 */ /* 0x000f220000000a00 */
[----:B------:R-:W3:Y:S01]  /*5b80*/  LDS R0, [UR44+0x140] ;  /* 0x0001402cff007984 */ /* 0x000ee20008000800 */
[----:B------:R-:W-:Y:S01]  /*5b90*/  LEA R67, R67, R58, 0x2 ;  /* 0x0000003a43437211 */ /* 0x000fe200078e10ff */
[----:B------:R-:W1:Y:S04]  /*5ba0*/  LDCU UR43, c[0x0][0xb0c] ;  /* 0x00016180ff2b77ac */ /* 0x000e680008000800 */
[--C-:B------:R-:W-:Y:S01]  /*5bb0*/  IMAD R66, R66, -0x10, R67.reuse ;  /* 0xfffffff042427824 */ /* 0x100fe200078e0243 */
[----:B------:R-:W1:Y:S01]  /*5bc0*/  LDC.64 R48, c[0x0][0x8a8] ;  /* 0x00022a00ff307b82 */ /* 0x000e620000000a00 */
[----:B------:R-:W-:Y:S01]  /*5bd0*/  IMAD R65, R68, -0x10, R67 ;  /* 0xfffffff044417824 */ /* 0x000fe200078e0243 */
[----:B------:R-:W1:Y:S01]  /*5be0*/  LDCU UR39, c[0x0][0xb30] ;  /* 0x00016600ff2777ac */ /* 0x000e620008000800 */
[----:B------:R-:W1:Y:S01]  /*5bf0*/  LDCU.64 UR54, c[0x0][0x888] ;  /* 0x00011100ff3677ac */ /* 0x000e620008000a00 */
[----:B------:R-:W1:Y:S01]  /*5c00*/  LDCU.64 UR40, c[0x0][0xb28] ;  /* 0x00016500ff2877ac */ /* 0x000e620008000a00 */
[----:B------:R-:W1:Y:S01]  /*5c10*/  LDCU.128 UR56, c[0x0][0xb10] ;  /* 0x00016200ff3877ac */ /* 0x000e620008000c00 */
[----:B------:R-:W1:Y:S01]  /*5c20*/  LDCU UR53, c[0x0][0x374] ;  /* 0x00006e80ff3577ac */ /* 0x000e620008000800 */
[----:B------:R-:W-:Y:S01]  /*5c30*/  UMOV UR52, URZ ;  /* 0x000000ff00347c82 */ /* 0x000fe20008000000 */
[----:B------:R-:W-:Y:S01]  /*5c40*/  UMOV UR46, URZ ;  /* 0x000000ff002e7c82 */ /* 0x000fe20008000000 */
[----:B--23--:R-:W-:-:S07]  /*5c50*/  IADD3 R23, PT, PT, R0, R23, RZ ;  /* 0x0000001700177210 */ /* 0x00cfce0007ffe0ff */
.L_x_148:
[----:B------:R-:W-:Y:S02]  /*5c60*/  LEA R3, R60, UR44, 0x3 ;  /* 0x0000002c3c037c11 */ /* 0x000fe4000f8e18ff */
[----:B------:R-:W-:Y:S02]  /*5c70*/  SHF.L.U32 R0, R62, 0x1f, RZ ;  /* 0x0000001f3e007819 */ /* 0x000fe400000006ff */
[----:B-1----:R-:W-:Y:S02]  /*5c80*/  LEA R4, R60, UR44, 0x4 ;  /* 0x0000002c3c047c11 */ /* 0x002fe4000f8e20ff */
[----:B--2---:R-:W2:Y:S02]  /*5c90*/  SYNCS.PHASECHK.TRANS64.TRYWAIT P0, [R3+URZ+0x90], R0 ;  /* 0x00009000030075a7 */ /* 0x004ea400080011ff */
[----:B--2---:R-:W-:Y:S05]  /*5ca0*/  @!P0 BRA `(.L_x_105) ;  /* 0x0000003800248947 */ /* 0x004fea0003800000 */
.L_x_199:
[----:B------:R-:W3:Y:S01]  /*5cb0*/  LDS.128 R4, [R4+0x120] ;  /* 0x0001200004047984 */ /* 0x000ee20000000c00 */
[----:B------:R-:W-:Y:S01]  /*5cc0*/  UISETP.GE.AND UP0, UPT, UR42, 0x1, UPT ;  /* 0x000000012a00788c */ /* 0x000fe2000bf06270 */
[----:B------:R-:W-:Y:S01]  /*5cd0*/  @!PT LDS RZ, [RZ] ;  /* 0x00000000fffff984 */ /* 0x000fe20000000800 */
[----:B------:R-:W-:Y:S01]  /*5ce0*/  @!PT LDS RZ, [RZ] ;  /* 0x00000000fffff984 */ /* 0x000fe20000000800 */
[----:B------:R-:W-:Y:S01]  /*5cf0*/  @!PT LDS RZ, [RZ] ;  /* 0x00000000fffff984 */ /* 0x000fe20000000800 */
[----:B------:R-:W-:Y:S01]  /*5d00*/  @!PT LDS RZ, [RZ] ;  /* 0x00000000fffff984 */ /* 0x000fe20000000800 */
[----:B------:R1:W-:Y:S06]  /*5d10*/  MEMBAR.ALL.CTA ;  /* 0x0000000000007992 */ /* 0x0003ec0000008000 */
[----:B-1----:R-:W1:Y:S01]  /*5d20*/  FENCE.VIEW.ASYNC.S ;  /* 0x00000000000073c6 */ /* 0x002e620000000000 */
[----:B---3--:R-:W-:Y:S11]  /*5d30*/  LOP3.LUT P0, RZ, R6, 0x1, RZ, 0xc0, !PT ;  /* 0x0000000106ff7812 */ /* 0x008ff6000780c0ff */
[----:B------:R-:W-:Y:S02]  /*5d40*/  @!UPT UIADD3 URZ, UPT, UPT, URZ, URZ, URZ ;  /* 0x000000fffffff290 */ /* 0x000fe4000fffe0ff */
[----:B-1----:R-:W-:Y:S01]  /*5d50*/  VOTEU.ANY UP1, P0 ;  /* 0x0000000000ff7886 */ /* 0x002fe20000020100 */
[----:B------:R-:W-:Y:S01]  /*5d60*/  PLOP3.LUT P0, PT, PT, PT, UP1, 0x80, 0x8 ;  /* 0x000000000008781c */ /* 0x000fe20003f0f018 */
[----:B------:R-:W-:Y:S11]  /*5d70*/  UP2UR UR62, UPR, URZ, 0x2 ;  /* 0x00000002ff3e7883 */ /* 0x000ff60008000000 */
[----:B------:R-:W-:Y:S01]  /*5d80*/  @!UPT UIADD3 URZ, UPT, UPT, URZ, URZ, URZ ;  /* 0x000000fffffff290 */ /* 0x000fe2000fffe0ff */
[----:B--2---:R-:W-:Y:S02]  /*5d90*/  @P0 SHF.R.U32.HI R0, RZ, 0x10, R5 ;  /* 0x00000010ff000819 */ /* 0x004fe40000011605 */
        /* <DEDUP_REMOVED lines=12> */
[----:B------:R-:W2:Y:S01]  /*5e60*/  LDCU UR12, c[0x0][0xb20] ;  /* 0x00016400ff0c77ac */ /* 0x000ea20008000800 */
[----:B------:R-:W-:Y:S02]  /*5e70*/  UIMAD.WIDE.U32 UR4, UR53, UR59, URZ ;  /* 0x0000003b350472a5 */ /* 0x000fe4000f8e00ff */
[----:B------:R-:W-:Y:S02]  /*5e80*/  UIMAD.WIDE.U32 UR6, UR60, UR56, URZ ;  /* 0x000000383c0672a5 */ /* 0x000fe4000f8e00ff */
[----:B------:R-:W-:Y:S02]  /*5e90*/  UISETP.NE.AND UP0, UPT, UR58, 0x1, UPT ;  /* 0x000000013a00788c */ /* 0x000fe4000bf05270 */
[----:B------:R-:W-:Y:S02]  /*5ea0*/  UIMAD.WIDE.U32 UR8, UR37, UR59, URZ ;  /* 0x0000003b250872a5 */ /* 0x000fe4000f8e00ff */
[----:B------:R-:W-:Y:S02]  /*5eb0*/  UIMAD.WIDE.U32 UR10, UR38, UR56, URZ ;  /* 0x00000038260a72a5 */ /* 0x000fe4000f8e00ff */
[----:B------:R-:W-:Y:S02]  /*5ec0*/  UISETP.NE.AND UP1, UPT, UR43, 0x1, UPT ;  /* 0x000000012b00788c */ /* 0x000fe4000bf25270 */
[----:B------:R-:W-:Y:S01]  /*5ed0*/  UISETP.NE.AND UP2, UPT, UR42, 0x1, UPT ;  /* 0x000000012a00788c */ /* 0x000fe2000bf45270 */
[----:B------:R-:W-:Y:S02]  /*5ee0*/  UMOV UR4, UR5 ;  /* 0x0000000500047c82 */ /* 0x000fe40008000000 */
[----:B--2---:R-:W-:Y:S03]  /*5ef0*/  USHF.R.U32.HI UR5, URZ, UR12, UR4 ;  /* 0x0000000cff057299 */ /* 0x004fe60008011604 */
[----:B------:R-:W-:Y:S02]  /*5f00*/  UMOV UR4, UR7 ;  /* 0x0000000700047c82 */ /* 0x000fe40008000000 */
[----:B------:R-:W-:Y:S02]  /*5f10*/  USHF.R.U32.HI UR7, URZ, UR57, UR4 ;  /* 0x00000039ff077299 */ /* 0x000fe40008011604 */
[----:B------:R-:W-:Y:S02]  /*5f20*/  USEL UR4, UR53, UR5, !UP0 ;  /* 0x0000000535047287 */ /* 0x000fe4000c000000 */
[----:B------:R-:W-:Y:S01]  /*5f30*/  USEL UR7, UR60, UR7, !UP1 ;  /* 0x000000073c077287 */ /* 0x000fe2000c800000 */
[----:B------:R-:W-:Y:S01]  /*5f40*/  UMOV UR5, UR9 ;  /* 0x0000000900057c82 */ /* 0x000fe20008000000 */
[----:B------:R-:W-:Y:S02]  /*5f50*/  UIMAD.WIDE.U32 UR8, UR4, UR40, URZ ;  /* 0x00000028040872a5 */ /* 0x000fe4000f8e00ff */
[----:B------:R-:W-:Y:S03]  /*5f60*/  USHF.R.U32.HI UR6, URZ, UR12, UR5 ;  /* 0x0000000cff067299 */ /* 0x000fe60008011605 */
[----:B------:R-:W-:Y:S01]  /*5f70*/  UMOV UR5, UR11 ;  /* 0x0000000b00057c82 */ /* 0x000fe20008000000 */
[----:B------:R-:W-:Y:S02]  /*5f80*/  UIMAD.WIDE.U32 UR10, UR7, UR40, URZ ;  /* 0x00000028070a72a5 */ /* 0x000fe4000f8e00ff */
[----:B------:R-:W-:Y:S02]  /*5f90*/  USHF.R.U32.HI UR12, URZ, UR57, UR5 ;  /* 0x00000039ff0c7299 */ /* 0x000fe40008011605 */
[----:B------:R-:W-:Y:S01]  /*5fa0*/  USEL UR6, UR37, UR6, !UP0 ;  /* 0x0000000625067287 */ /* 0x000fe2000c000000 */
[----:B------:R-:W-:Y:S02]  /*5fb0*/  UMOV UR5, UR9 ;  /* 0x0000000900057c82 */ /* 0x000fe40008000000 */
[----:B------:R-:W-:Y:S01]  /*5fc0*/  UMOV UR10, UR11 ;  /* 0x0000000b000a7c82 */ /* 0x000fe20008000000 */
[----:B------:R-:W-:Y:S02]  /*5fd0*/  @UP2 USHF.R.U32.HI UR4, URZ, UR41, UR5 ;  /* 0x00000029ff042299 */ /* 0x000fe40008011605 */
[----:B------:R-:W-:Y:S02]  /*5fe0*/  @UP2 USHF.R.U32.HI UR7, URZ, UR41, UR10 ;  /* 0x00000029ff072299 */ /* 0x000fe4000801160a */
[----:B------:R-:W-:Y:S02]  /*5ff0*/  UIMAD UR4, UR42, UR4, URZ ;  /* 0x000000042a0472a4 */ /* 0x000fe4000f8e02ff */
        /* <DEDUP_REMOVED lines=8> */
[----:B------:R-:W-:Y:S02]  /*6080*/  USEL UR11, UR6, UR4, !UP2 ;  /* 0x00000004060b7287 */ /* 0x000fe4000d000000 */
[----:B------:R-:W-:Y:S02]  /*6090*/  UIADD3 UR8, UPT, UPT, -UR5, URZ, URZ ;  /* 0x000000ff05087290 */ /* 0x000fe4000fffe1ff */
[----:B------:R-:W-:Y:S01]  /*60a0*/  UIADD3 UR10, UPT, UPT, -UR11, URZ, URZ ;  /* 0x000000ff0b0a7290 */ /* 0x000fe2000fffe1ff */
[----:B------:R-:W-:Y:S01]  /*60b0*/  @!UP0 UMOV UR4, UR9 ;  /* 0x0000000900048c82 */ /* 0x000fe20008000000 */
[----:B------:R-:W-:Y:S02]  /*60c0*/  UIADD3 UR9, UPT, UPT, -UR6, URZ, URZ ;  /* 0x000000ff06097290 */ /* 0x000fe4000fffe1ff */
[----:B------:R-:W-:Y:S02]  /*60d0*/  @!UP0 USHF.R.U32.HI UR4, URZ, UR41, UR4 ;  /* 0x00000029ff048299 */ /* 0x000fe40008011604 */
[----:B------:R-:W-:Y:S02]  /*60e0*/  UIMAD UR10, UR42, UR10, UR6 ;  /* 0x0000000a2a0a72a4 */ /* 0x000fe4000f8e0206 */
[----:B------:R-:W-:Y:S04]  /*60f0*/  @!UP0 USEL UR4, UR5, UR4, !UP2 ;  /* 0x0000000405048287 */ /* 0x000fe8000d000000 */
[----:B------:R-:W-:Y:S02]  /*6100*/  @!UP0 UIMAD UR10, UR7, UR10, UR4 ;  /* 0x0000000a070a82a4 */ /* 0x000fe4000f8e0204 */
[----:B------:R-:W-:Y:S02]  /*6110*/  @!UP0 UIADD3 UR11, UPT, UPT, UR11, -UR4, URZ ;  /* 0x800000040b0b8290 */ /* 0x000fe4000fffe0ff */
[----:B------:R-:W-:Y:S02]  /*6120*/  UIMAD UR7, UR43, UR8, UR38 ;  /* 0x000000082b0772a4 */ /* 0x000fe4000f8e0226 */
[----:B------:R-:W-:Y:S02]  /*6130*/  @!UP0 UIMAD UR6, UR11, UR42, UR5 ;  /* 0x0000002a0b0682a4 */ /* 0x000fe4000f8e0205 */
[----:B------:R-:W-:Y:S01]  /*6140*/  UIMAD UR4, UR58, UR9, UR37 ;  /* 0x000000093a0472a4 */ /* 0x000fe2000f8e0225 */
[----:B------:R-:W-:Y:S02]  /*6150*/  @!UP0 UMOV UR5, UR10 ;  /* 0x0000000a00058c82 */ /* 0x000fe40008000000 */
[----:B------:R-:W-:Y:S02]  /*6160*/  UIMAD UR38, UR5, UR43, UR7 ;  /* 0x0000002b052672a4 */ /* 0x000fe4000f8e0207 */
[----:B------:R-:W-:Y:S11]  /*6170*/  UIMAD UR37, UR6, UR58, UR4 ;  /* 0x0000003a062572a4 */ /* 0x000ff6000f8e0204 */
[----:B------:R-:W-:Y:S01]  /*6180*/  @!UPT UIADD3 URZ, UPT, UPT, URZ, URZ, URZ ;  /* 0x000000fffffff290 */ /* 0x000fe2000fffe0ff */
.L_x_106:
[----:B------:R-:W-:Y:S01]  /*6190*/  UISETP.NE.AND UP0, UPT, UR39, 0x1, UPT ;  /* 0x000000012700788c */ /* 0x000fe2000bf05270 */
[----:B------:R-:W-:Y:S01]  /*61a0*/  LOP3.LUT P0, RZ, R58, 0x1b0, RZ, 0xc0, !PT ;  /* 0x000001b03aff7812 */ /* 0x000fe2000780c0ff */
[----:B------:R-:W-:Y:S01]  /*61b0*/  USHF.L.U32 UR50, UR16, 0x7, URZ ;  /* 0x0000000710327899 */ /* 0x000fe200080006ff */
[----:B------:R-:W-:Y:S01]  /*61c0*/  BSSY.RECONVERGENT B6, `(.L_x_107) ;  /* 0x0000034000067945 */ /* 0x000fe20003800200 */
[----:B------:R-:W-:Y:S01]  /*61d0*/  USHF.L.U32 UR49, UR20, 0x6, URZ ;  /* 0x0000000614317899 */ /* 0x000fe200080006ff */
[----:B------:R-:W-:Y:S06]  /*61e0*/  IADD3 R60, PT, PT, R60, 0x1, RZ ;  /* 0x000000013c3c7810 */ /* 0x000fec0007ffe0ff */
[----:B------:R-:W2:Y:S01]  /*61f0*/  @!UP0 LDCU.128 UR12, c[0x0][0xb10] ;  /* 0x00016200ff0c87ac */ /* 0x000ea20008000c00 */
[----:B------:R-:W3:Y:S01]  /*6200*/  @!UP0 LDCU UR5, c[0x0][0xb0c] ;  /* 0x00016180ff0587ac */ /* 0x000ee20008000800 */
[----:B------:R-:W4:Y:S01]  /*6210*/  @!UP0 LDCU UR10, c[0x0][0xb20] ;  /* 0x00016400ff0a87ac */ /* 0x000f220008000800 */
[----:B--2---:R-:W-:Y:S02]  /*6220*/  UIMAD.WIDE.U32 UR8, UR38, UR12, URZ ;  /* 0x0000000c260872a5 */ /* 0x004fe4000f8e00ff */
[----:B------:R-:W-:Y:S02]  /*6230*/  UIMAD.WIDE.U32 UR6, UR37, UR15, URZ ;  /* 0x0000000f250672a5 */ /* 0x000fe4000f8e00ff */
[----:B------:R-:W-:Y:S03]  /*6240*/  @!UP0 UISETP.NE.AND UP1, UPT, UR14, 0x1, UPT ;  /* 0x000000010e00888c */ /* 0x000fe6000bf25270 */
[----:B------:R-:W-:Y:S01]  /*6250*/  @!UP0 UMOV UR4, UR9 ;  /* 0x0000000900048c82 */ /* 0x000fe20008000000 */
[----:B---3--:R-:W-:Y:S02]  /*6260*/  @!UP0 UISETP.NE.AND UP2, UPT, UR5, 0x1, UPT ;  /* 0x000000010500888c */ /* 0x008fe4000bf45270 */
[----:B------:R-:W-:Y:S01]  /*6270*/  @!UP0 USHF.R.U32.HI UR4, URZ, UR13, UR4 ;  /* 0x0000000dff048299 */ /* 0x000fe20008011604 */
[----:B------:R-:W-:Y:S02]  /*6280*/  @!UP0 UMOV UR6, UR7 ;  /* 0x0000000700068c82 */ /* 0x000fe40008000000 */
[----:B----4-:R-:W-:Y:S02]  /*6290*/  @!UP0 USHF.R.U32.HI UR6, URZ, UR10, UR6 ;  /* 0x0000000aff068299 */ /* 0x010fe40008011606 */
[----:B------:R-:W-:Y:S02]  /*62a0*/  @!UP0 USEL UR7, UR38, UR4, !UP2 ;  /* 0x0000000426078287 */ /* 0x000fe4000d000000 */
[----:B------:R-:W-:Y:S04]  /*62b0*/  @!UP0 USEL UR6, UR37, UR6, !UP1 ;  /* 0x0000000625068287 */ /* 0x000fe8000c800000 */
[----:B------:R-:W-:Y:S02]  /*62c0*/  @!UP0 UIADD3 UR4, UPT, UPT, -UR7, UR6, URZ ;  /* 0x0000000607048290 */ /* 0x000fe4000fffe1ff */
[----:B------:R-:W-:Y:S02]  /*62d0*/  @!UP0 UIADD3 UR6, UPT, UPT, UR7, -UR6, URZ ;  /* 0x8000000607068290 */ /* 0x000fe4000fffe0ff */
[----:B------:R-:W-:Y:S02]  /*62e0*/  @!UP0 UIMAD UR38, UR4, UR5, UR38 ;  /* 0x00000005042682a4 */ /* 0x000fe4000f8e0226 */
[----:B------:R-:W-:Y:S01]  /*62f0*/  @!UP0 UIMAD UR37, UR6, UR14, UR37 ;  /* 0x0000000e062582a4 */ /* 0x000fe2000f8e0225 */
[----:B------:R-:W-:Y:S11]  /*6300*/  @!P0 BRA `(.L_x_108) ;  /* 0x00000000007c8947 */ /* 0x000ff60003800000 */
[----:B------:R-:W2:Y:S01]  /*6310*/  LDCU.64 UR8, c[0x4][0x80] ;  /* 0x01001000ff0877ac */ /* 0x000ea20008000a00 */
[----:B------:R-:W-:Y:S01]  /*6320*/  MOV R2, 0x0 ;  /* 0x0000000000027802 */ /* 0x000fe20000000f00 */
[----:B------:R-:W-:Y:S02]  /*6330*/  HFMA2 R12, -RZ, RZ, 0, 5.9604644775390625e-08 ;  /* 0x00000001ff0c7431 */ /* 0x000fe400000001ff */
[----:B------:R-:W-:Y:S01]  /*6340*/  IMAD.MOV.U32 R8, RZ, RZ, 0x70 ;  /* 0x00000070ff087424 */ /* 0x000fe200078e00ff */
[----:B------:R3:W4:Y:S01]  /*6350*/  LDC.64 R14, c[0x4][R2] ;  /* 0x01000000020e7b82 */ /* 0x0007220000000a00 */
[----:B------:R-:W1:Y:S01]  /*6360*/  LDCU.64 UR6, c[0x4][0x88] ;  /* 0x01001100ff0677ac */ /* 0x000e620008000a00 */
[----:B------:R-:W-:Y:S01]  /*6370*/  IMAD.MOV.U32 R13, RZ, RZ, RZ ;  /* 0x000000ffff0d7224 */ /* 0x000fe200078e00ff */
[----:B------:R-:W1:Y:S01]  /*6380*/  LDCU.64 UR4, c[0x4][0x8] ;  /* 0x01000100ff0477ac */ /* 0x000e620008000a00 */
[----:B--2---:R-:W-:Y:S01]  /*6390*/  MOV R5, UR9 ;  /* 0x0000000900057c02 */ /* 0x004fe20008000f00 */
[----:B------:R-:W-:Y:S01]  /*63a0*/  IMAD.U32 R4, RZ, RZ, UR8 ;  /* 0x00000008ff047e24 */ /* 0x000fe2000f8e00ff */
[----:B-1----:R-:W-:Y:S01]  /*63b0*/  MOV R7, UR7 ;  /* 0x0000000700077c02 */ /* 0x002fe20008000f00 */
[----:B------:R-:W-:Y:S01]  /*63c0*/  IMAD.U32 R6, RZ, RZ, UR6 ;  /* 0x00000006ff067e24 */ /* 0x000fe2000f8e00ff */
[----:B------:R-:W-:Y:S01]  /*63d0*/  MOV R11, UR5 ;  /* 0x00000005000b7c02 */ /* 0x000fe20008000f00 */
[----:B------:R-:W-:Y:S02]  /*63e0*/  IMAD.U32 R10, RZ, RZ, UR4 ;  /* 0x00000004ff0a7e24 */ /* 0x000fe4000f8e00ff */
[----:B------:R-:W-:Y:S07]  /*63f0*/  LEPC R20, `(.L_x_109) ;  /* 0x000000001014794e */ /* 0x000fee0000000000 */
[----:B---345:R-:W-:Y:S05]  /*6400*/  CALL.ABS.NOINC R14 ;  /* 0x000000000e007343 */ /* 0x038fea0003c00000 */
.L_x_109:
[----:B------:R-:W1:Y:S01]  /*6410*/  LDCU.64 UR8, c[0x4][0x80] ;  /* 0x01001000ff0877ac */ /* 0x000e620008000a00 */
[----:B------:R-:W2:Y:S01]  /*6420*/  LDC.64 R2, c[0x4][R2] ;  /* 0x0100000002027b82 */ /* 0x000ea20000000a00 */
[----:B------:R-:W-:Y:S02]  /*6430*/  HFMA2 R12, -RZ, RZ, 0, 5.9604644775390625e-08 ;  /* 0x00000001ff0c7431 */ /* 0x000fe400000001ff */
[----:B------:R-:W-:Y:S02]  /*6440*/  IMAD.MOV.U32 R8, RZ, RZ, 0x70 ;  /* 0x00000070ff087424 */ /* 0x000fe400078e00ff */
[----:B------:R-:W-:Y:S01]  /*6450*/  IMAD.MOV.U32 R13, RZ, RZ, RZ ;  /* 0x000000ffff0d7224 */ /* 0x000fe200078e00ff */
[----:B------:R-:W3:Y:S01]  /*6460*/  LDCU.64 UR6, c[0x4][0x88] ;  /* 0x01001100ff0677ac */ /* 0x000ee20008000a00 */
[----:B------:R-:W4:Y:S01]  /*6470*/  LDCU.64 UR4, c[0x4][0x8] ;  /* 0x01000100ff0477ac */ /* 0x000f220008000a00 */
[----:B-1----:R-:W-:Y:S02]  /*6480*/  MOV R4, UR8 ;  /* 0x0000000800047c02 */ /* 0x002fe40008000f00 */
[----:B------:R-:W-:Y:S02]  /*6490*/  MOV R5, UR9 ;  /* 0x0000000900057c02 */ /* 0x000fe40008000f00 */
[----:B---3--:R-:W-:Y:S01]  /*64a0*/  MOV R7, UR7 ;  /* 0x0000000700077c02 */ /* 0x008fe20008000f00 */
[----:B------:R-:W-:Y:S01]  /*64b0*/  IMAD.U32 R6, RZ, RZ, UR6 ;  /* 0x00000006ff067e24 */ /* 0x000fe2000f8e00ff */
[----:B----4-:R-:W-:Y:S01]  /*64c0*/  MOV R11, UR5 ;  /* 0x00000005000b7c02 */ /* 0x010fe20008000f00 */
[----:B------:R-:W-:Y:S02]  /*64d0*/  IMAD.U32 R10, RZ, RZ, UR4 ;  /* 0x00000004ff0a7e24 */ /* 0x000fe4000f8e00ff */
[----:B------:R-:W-:Y:S07]  /*64e0*/  LEPC R20, `(.L_x_108) ;  /* 0x000000001014794e */ /* 0x000fee0000000000 */
[----:B--2---:R-:W-:Y:S05]  /*64f0*/  CALL.ABS.NOINC R2 ;  /* 0x0000000002007343 */ /* 0x004fea0003c00000 */
.L_x_108:
[----:B------:R-:W-:Y:S05]  /*6500*/  BSYNC.RECONVERGENT B6 ;  /* 0x0000000000067941 */ /* 0x000fea0003800200 */
.L_x_107:
[----:B------:R-:W-:Y:S02]  /*6510*/  ISETP.NE.U32.AND P0, PT, RZ, UR54, PT ;  /* 0x00000036ff007c0c */ /* 0x000fe4000bf05070 */
[C---:B------:R-:W-:Y:S02]  /*6520*/  ISETP.NE.U32.AND P1, PT, R54.reuse, RZ, PT ;  /* 0x000000ff3600720c */ /* 0x040fe40003f25070 */
[----:B------:R-:W-:Y:S02]  /*6530*/  ISETP.NE.U32.AND P4, PT, R54, RZ, PT ;  /* 0x000000ff3600720c */ /* 0x000fe40003f85070 */
[----:B------:R-:W-:Y:S02]  /*6540*/  ISETP.NE.AND.EX P0, PT, RZ, UR55, PT, P0 ;  /* 0x00000037ff007c0c */ /* 0x000fe4000bf05300 */
[C---:B------:R-:W-:Y:S02]  /*6550*/  ISETP.NE.AND.EX P1, PT, R55.reuse, RZ, PT, P1 ;  /* 0x000000ff3700720c */ /* 0x040fe40003f25310 */
[----:B------:R-:W-:Y:S02]  /*6560*/  ISETP.NE.AND.EX P4, PT, R55, RZ, P0, P4 ;  /* 0x000000ff3700720c */ /* 0x000fe40000785340 */
[----:B------:R-:W-:Y:S02]  /*6570*/  ISETP.NE.U32.AND P5, PT, R50, RZ, PT ;  /* 0x000000ff3200720c */ /* 0x000fe40003fa5070 */
[----:B------:R-:W-:Y:S02]  /*6580*/  ISETP.NE.U32.AND P3, PT, RZ, UR54, PT ;  /* 0x00000036ff007c0c */ /* 0x000fe4000bf65070 */
[----:B------:R-:W-:Y:S02]  /*6590*/  PLOP3.LUT P2, PT, PT, PT, PT, 0x8, 0x80 ;  /* 0x000000000080781c */ /* 0x000fe40003f4e170 */
[----:B------:R-:W-:Y:S02]  /*65a0*/  ISETP.NE.AND.EX P5, PT, R51, RZ, PT, P5 ;  /* 0x000000ff3300720c */ /* 0x000fe40003fa5350 */
[----:B------:R-:W-:Y:S03]  /*65b0*/  ISETP.NE.AND.EX P3, PT, RZ, UR55, PT, P3 ;  /* 0x00000037ff007c0c */ /* 0x000fe6000bf65330 */
[----:B------:R-:W-:Y:S01]  /*65c0*/  @!P4 PLOP3.LUT P2, PT, P1, PT, PT, 0x80, 0x8 ;  /* 0x000000000008c81c */ /* 0x000fe20000f4f070 */
[----:B------:R-:W-:Y:S01]  /*65d0*/  @!UPT UIADD3 URZ, UPT, UPT, URZ, URZ, URZ ;  /* 0x000000fffffff290 */ /* 0x000fe2000fffe0ff */
[----:B------:R-:W-:Y:S11]  /*65e0*/  @!P1 BRA `(.L_x_110) ;  /* 0x0000000000309947 */ /* 0x000ff60003800000 */
[----:B------:R-:W-:Y:S01]  /*65f0*/  ISETP.NE.U32.AND P0, PT, R52, RZ, PT ;  /* 0x000000ff3400720c */ /* 0x000fe20003f05070 */
[----:B------:R-:W2:Y:S01]  /*6600*/  LDCU.64 UR4, c[0x0][0x358] ;  /* 0x00006b00ff0477ac */ /* 0x000ea20008000a00 */
[----:B------:R-:W-:Y:S02]  /*6610*/  IMAD.MOV.U32 R26, RZ, RZ, 0x1 ;  /* 0x00000001ff1a7424 */ /* 0x000fe400078e00ff */
[----:B------:R-:W-:Y:S11]  /*6620*/  ISETP.NE.AND.EX P0, PT, R53, RZ, PT, P0 ;  /* 0x000000ff3500720c */ /* 0x000ff60003f05300 */
[----:B------:R-:W-:Y:S02]  /*6630*/  @!UPT UIADD3 URZ, UPT, UPT, URZ, URZ, URZ ;  /* 0x000000fffffff290 */ /* 0x000fe4000fffe0ff */
[----:B------:R-:W3:Y:S01]  /*6640*/  @P0 LDC.64 R2, c[0x0][0x888] ;  /* 0x00022200ff020b82 */ /* 0x000ee20000000a00 */
[----:B-1----:R-:W-:Y:S04]  /*6650*/  @P0 IMAD R0, R54, UR36, RZ ;  /* 0x0000002436000c24 */ /* 0x002fe8000f8e02ff */
[----:B---3--:R-:W-:Y:S04]  /*6660*/  @P0 IMAD.WIDE R2, R0, 0x4, R2 ;  /* 0x0000000400020825 */ /* 0x008fe800078e0202 */
[----:B------:R-:W-:Y:S01]  /*6670*/  HFMA2 R0, -RZ, RZ, 0, 5.9604644775390625e-08 ;  /* 0x00000001ff007431 */ /* 0x000fe200000001ff */
[----:B--2--5:R2:W5:Y:S04]  /*6680*/  @P0 LDG.E R27, desc[UR4][R2.64] ;  /* 0x00000004021b0981 */ /* 0x024568000c1e1900 */
[----:B------:R-:W-:Y:S01]  /*6690*/  @!P0 PRMT R26, R0, 0x7610, R26 ;  /* 0x00007610001a8816 */ /* 0x000fe2000000001a */
[----:B--2---:R-:W3:Y:S06]  /*66a0*/  @!P0 LDC R27, c[0x0][0x880] ;  /* 0x00022000ff1b8b82 */ /* 0x004eec0000000800 */
.L_x_110:
[----:B------:R-:W-:Y:S05]  /*66b0*/  @!P5 BRA `(.L_x_111) ;  /* 0x000000000024d947 */ /* 0x000fea0003800000 */
[----:B------:R-:W-:Y:S01]  /*66c0*/  ISETP.NE.U32.AND P0, PT, R48, RZ, PT ;  /* 0x000000ff3000720c */ /* 0x000fe20003f05070 */
[----:B------:R-:W2:Y:S03]  /*66d0*/  LDCU.64 UR4, c[0x0][0x358] ;  /* 0x00006b00ff0477ac */ /* 0x000ea60008000a00 */
[----:B------:R-:W-:Y:S11]  /*66e0*/  ISETP.NE.AND.EX P0, PT, R49, RZ, PT, P0 ;  /* 0x000000ff3100720c */ /* 0x000ff60003f05300 */
[----:B------:R-:W-:Y:S02]  /*66f0*/  @!UPT UIADD3 URZ, UPT, UPT, URZ, URZ, URZ ;  /* 0x000000fffffff290 */ /* 0x000fe4000fffe0ff */
[----:B------:R-:W4:Y:S01]  /*6700*/  @P0 LDC.64 R2, c[0x0][0x8a8] ;  /* 0x00022a00ff020b82 */ /* 0x000f220000000a00 */
[----:B-1----:R-:W-:Y:S04]  /*6710*/  @P0 IMAD R0, R50, UR36, RZ ;  /* 0x0000002432000c24 */ /* 0x002fe8000f8e02ff */
[----:B----4-:R-:W-:Y:S05]  /*6720*/  @P0 IMAD.WIDE R2, R0, 0x4, R2 ;  /* 0x0000000400020825 */ /* 0x010fea00078e0202 */
[----:B--2--5:R2:W5:Y:S02]  /*6730*/  @P0 LDG.E R24, desc[UR4][R2.64] ;  /* 0x0000000402180981 */ /* 0x024564000c1e1900 */
[----:B--2---:R-:W4:Y:S02]  /*6740*/  @!P0 LDC R24, c[0x0][0x8a0] ;  /* 0x00022800ff188b82 */ /* 0x004f240000000800 */
.L_x_111:
[----:B---3-5:R-:W-:Y:S01]  /*6750*/  FSETP.NEU.AND P0, PT, R27, RZ, PT ;  /* 0x000000ff1b00720b */ /* 0x028fe20003f0d000 */
[----:B------:R-:W-:Y:S01]  /*6760*/  BSSY B1, `(.L_x_112) ;  /* 0x0000038000017945 */ /* 0x000fe20003800000 */
[----:B------:R-:W-:Y:S01]  /*6770*/  SEL R3, RZ, 0xffffffff, P3 ;  /* 0xffffffffff037807 */ /* 0x000fe20001800000 */
[----:B------:R-:W-:Y:S01]  /*6780*/  IMAD.MOV.U32 R73, RZ, RZ, 0x1 ;  /* 0x00000001ff497424 */ /* 0x000fe200078e00ff */
[----:B------:R-:W-:Y:S01]  /*6790*/  @!P4 LOP3.LUT P3, RZ, R26, 0xff, RZ, 0xc0, !PT ;  /* 0x000000ff1affc812 */ /* 0x000fe2000786c0ff */
[----:B------:R-:W-:Y:S01]  /*67a0*/  IMAD R25, R22, 0x40, R23 ;  /* 0x0000004016197824 */ /* 0x000fe200078e0217 */
[----:B-1----:R-:W-:Y:S01]  /*67b0*/  @!P4 SEL R0, RZ, 0xffffffff, P0 ;  /* 0xffffffffff00c807 */ /* 0x002fe20000000000 */
[----:B------:R-:W-:Y:S01]  /*67c0*/  IMAD R61, R68, -0x10, R66 ;  /* 0xfffffff0443d7824 */ /* 0x000fe200078e0242 */
[----:B------:R-:W-:Y:S01]  /*67d0*/  LOP3.LUT R64, R64, 0x1, RZ, 0x3c, !PT ;  /* 0x0000000140407812 */ /* 0x000fe200078e3cff */
[----:B------:R-:W-:Y:S01]  /*67e0*/  IMAD.MOV.U32 R72, RZ, RZ, RZ ;  /* 0x000000ffff487224 */ /* 0x000fe200078e00ff */
[C---:B------:R-:W-:Y:S02]  /*67f0*/  @P2 SEL R0, R3.reuse, R0, !P3 ;  /* 0x0000000003002207 */ /* 0x040fe40005800000 */
[----:B------:R-:W-:Y:S02]  /*6800*/  CS2R R46, SRZ ;  /* 0x00000000002e7805 */ /* 0x000fe4000001ff00 */
[----:B------:R-:W-:Y:S02]  /*6810*/  LEA R71, R22, UR44, 0x3 ;  /* 0x0000002c16477c11 */ /* 0x000fe4000f8e18ff */
[----:B------:R-:W-:Y:S02]  /*6820*/  CS2R R44, SRZ ;  /* 0x00000000002c7805 */ /* 0x000fe4000001ff00 */
[----:B------:R-:W-:Y:S02]  /*6830*/  @!P4 LOP3.LUT R0, R0, 0x1, RZ, 0xc0, !PT ;  /* 0x000000010000c812 */ /* 0x000fe400078ec0ff */
[----:B------:R-:W-:Y:S02]  /*6840*/  CS2R R42, SRZ ;  /* 0x00000000002a7805 */ /* 0x000fe4000001ff00 */
[----:B------:R-:W-:Y:S02]  /*6850*/  SEL R2, RZ, 0xffffffff, P0 ;  /* 0xffffffffff027807 */ /* 0x000fe40000000000 */
[----:B------:R-:W-:Y:S02]  /*6860*/  CS2R R40, SRZ ;  /* 0x0000000000287805 */ /* 0x000fe4000001ff00 */
[----:B------:R-:W-:Y:S02]  /*6870*/  ISETP.NE.U32.OR P5, PT, R0, 0x1, P4 ;  /* 0x000000010000780c */ /* 0x000fe400027a5470 */
[----:B------:R-:W-:Y:S02]  /*6880*/  CS2R R38, SRZ ;  /* 0x0000000000267805 */ /* 0x000fe4000001ff00 */
[----:B------:R-:W-:Y:S02]  /*6890*/  LOP3.LUT P4, R59, R26, 0xff, RZ, 0xc0, !PT ;  /* 0x000000ff1a3b7812 */ /* 0x000fe4000788c0ff */
[----:B------:R-:W-:Y:S02]  /*68a0*/  CS2R R36, SRZ ;  /* 0x0000000000247805 */ /* 0x000fe4000001ff00 */
[----:B------:R-:W-:Y:S02]  /*68b0*/  P2R R70, PR, RZ, 0x20 ;  /* 0x00000020ff467803 */ /* 0x000fe40000000000 */
[----:B------:R-:W-:Y:S02]  /*68c0*/  CS2R R34, SRZ ;  /* 0x0000000000227805 */ /* 0x000fe4000001ff00 */
[----:B------:R-:W-:Y:S02]  /*68d0*/  @P1 SEL R2, R3, R2, !P4 ;  /* 0x0000000203021207 */ /* 0x000fe40006000000 */
[----:B------:R-:W-:Y:S02]  /*68e0*/  CS2R R32, SRZ ;  /* 0x0000000000207805 */ /* 0x000fe4000001ff00 */
[----:B------:R-:W-:Y:S02]  /*68f0*/  LOP3.LUT R2, R2, 0x1, RZ, 0xc0, !PT ;  /* 0x0000000102027812 */ /* 0x000fe400078ec0ff */
[----:B------:R-:W-:Y:S02]  /*6900*/  @P5 SHF.L.U32 R0, R64, 0x1f, RZ ;  /* 0x0000001f40005819 */ /* 0x000fe400000006ff */
[----:B------:R-:W-:Y:S02]  /*6910*/  ISETP.NE.U32.AND P0, PT, R2, 0x1, PT ;  /* 0x000000010200780c */ /* 0x000fe40003f05070 */
[----:B------:R1:W2:Y:S02]  /*6920*/  @P5 SYNCS.PHASECHK.TRANS64.TRYWAIT P3, [UR44+0x40], R0 ;  /* 0x00004000ff0055a7 */ /* 0x0002a4000806112c */
[----:B------:R-:W-:Y:S02]  /*6930*/  P2R R74, PR, RZ, 0x1 ;  /* 0x00000001ff4a7803 */ /* 0x000fe40000000000 */
[----:B-1----:R-:W-:Y:S04]  /*6940*/  SHF.L.U32 R0, R63, 0x1f, RZ ;  /* 0x0000001f3f007819 */ /* 0x002fe800000006ff */
[----:B------:R1:W3:Y:S01]  /*6950*/  SYNCS.PHASECHK.TRANS64.TRYWAIT P2, [R71+URZ+0xb0], R0 ;  /* 0x0000b000470075a7 */ /* 0x0002e200080411ff */
[----:B--2---:R-:W-:Y:S01]  /*6960*/  @P5 SEL R73, RZ, 0x1, !P3 ;  /* 0x00000001ff495807 */ /* 0x004fe20005800000 */
[----:B-1----:R-:W-:Y:S06]  /*6970*/  @!P5 BRA `(.L_x_113) ;  /* 0x000000000058d947 */ /* 0x002fec0003800000 */
[----:B------:R-:W-:Y:S01]  /*6980*/  IMAD.MOV.U32 R46, RZ, RZ, RZ ;  /* 0x000000ffff2e7224 */ /* 0x000fe200078e00ff */
[----:B------:R-:W-:Y:S01]  /*6990*/  ISETP.NE.AND P0, PT, R73, RZ, PT ;  /* 0x000000ff4900720c */ /* 0x000fe20003f05270 */
[----:B------:R-:W-:Y:S01]  /*69a0*/  BSSY B0, `(.L_x_114) ;  /* 0x000000c000007945 */ /* 0x000fe20003800000 */
[----:B------:R-:W-:Y:S02]  /*69b0*/  CS2R R34, SRZ ;  /* 0x0000000000227805 */ /* 0x000fe4000001ff00 */
[----:B------:R-:W-:Y:S02]  /*69c0*/  CS2R R32, SRZ ;  /* 0x0000000000207805 */ /* 0x000fe4000001ff00 */
[----:B------:R-:W-:Y:S02]  /*69d0*/  CS2R R38, SRZ ;  /* 0x0000000000267805 */ /* 0x000fe4000001ff00 */
[----:B------:R-:W-:Y:S02]  /*69e0*/  CS2R R36, SRZ ;  /* 0x0000000000247805 */ /* 0x000fe4000001ff00 */
[----:B------:R-:W-:Y:S02]  /*69f0*/  CS2R R42, SRZ ;  /* 0x00000000002a7805 */ /* 0x000fe4000001ff00 */
[----:B------:R-:W-:Y:S02]  /*6a00*/  CS2R R40, SRZ ;  /* 0x0000000000287805 */ /* 0x000fe4000001ff00 */
[----:B------:R-:W-:Y:S01]  /*6a10*/  CS2R R44, SRZ ;  /* 0x00000000002c7805 */ /* 0x000fe2000001ff00 */
[----:B------:R-:W-:Y:S06]  /*6a20*/  @P0 BRA `(.L_x_115) ;  /* 0x00000000000c0947 */ /* 0x000fec0003800000 */
[----:B------:R-:W-:Y:S04]  /*6a30*/  SHF.L.U32 R3, R64, 0x1f, RZ ;  /* 0x0000001f40037819 */ /* 0x000fe800000006ff */
[----:B------:R-:W1:Y:S02]  /*6a40*/  SYNCS.PHASECHK.TRANS64.TRYWAIT P0, [UR44+0x40], R3 ;  /* 0x00004003ff0075a7 */ /* 0x000e64000800112c */
[----:B-1----:R-:W-:Y:S05]  /*6a50*/  @!P0 BRA `(.L_x_116) ;  /* 0x0000002800cc8947 */ /* 0x002fea0003800000 */
.L_x_115:
[----:B------:R-:W-:Y:S05]  /*6a60*/  BSYNC B0 ;  /* 0x0000000000007941 */ /* 0x000fea0003800000 */
.L_x_114:
[----:B------:R-:W-:Y:S01]  /*6a70*/  ISETP.NE.AND P0, PT, R74, RZ, PT ;  /* 0x000000ff4a00720c */ /* 0x000fe20003f05270 */
[----:B------:R-:W-:Y:S11]  /*6a80*/  HFMA2 R72, -RZ, RZ, 0, 5.9604644775390625e-08 ;  /* 0x00000001ff487431 */ /* 0x000ff600000001ff */
[----:B------:R-:W-:Y:S01]  /*6a90*/  @!UPT UIADD3 URZ, UPT, UPT, URZ, URZ, URZ ;  /* 0x000000fffffff290 */ /* 0x000fe2000fffe0ff */
[----:B------:R2:W1:Y:S04]  /*6aa0*/  @P0 LDS.128 R32, [R67] ;  /* 0x0000000043200984 */ /* 0x0004680000000c00 */
[----:B------:R2:W1:Y:S04]  /*6ab0*/  @P0 LDS.128 R36, [R66+0x10] ;  /* 0x0000100042240984 */ /* 0x0004680000000c00 */
[----:B------:R2:W1:Y:S04]  /*6ac0*/  @P0 LDS.128 R40, [R65+0x20] ;  /* 0x0000200041280984 */ /* 0x0004680000000c00 */
[----:B------:R2:W1:Y:S02]  /*6ad0*/  @P0 LDS.128 R44, [R61+0x30] ;  /* 0x000030003d2c0984 */ /* 0x0004640000000c00 */
.L_x_113:
[----:B------:R-:W-:Y:S05]  /*6ae0*/  BSYNC B1 ;  /* 0x0000000000017941 */ /* 0x000fea0003800000 */
.L_x_112:
[----:B-1----:R-:W-:Y:S04]  /*6af0*/  SHF.R.U32.HI R2, RZ, 0x15, R25 ;  /* 0x00000015ff027819 */ /* 0x002fe80000011619 */
[----:B------:R-:W-:Y:S01]  /*6b00*/  LOP3.LUT P0, RZ, R2, 0x3, R56, 0x48, !PT ;  /* 0x0000000302ff7812 */ /* 0x000fe20007804838 */
[----:B------:R-:W-:Y:S01]  /*6b10*/  @!UPT UIADD3 URZ, UPT, UPT, URZ, URZ, URZ ;  /* 0x000000fffffff290 */ /* 0x000fe2000fffe0ff */
[----:B---3--:R-:W-:Y:S11]  /*6b20*/  @P2 BRA `(.L_x_117) ;  /* 0x0000000000082947 */ /* 0x008ff60003800000 */
[----:B------:R-:W1:Y:S02]  /*6b30*/  SYNCS.PHASECHK.TRANS64.TRYWAIT P1, [R71+URZ+0xb0], R0 ;  /* 0x0000b000470075a7 */ /* 0x000e6400080211ff */
[----:B-1----:R-:W-:Y:S05]  /*6b40*/  @!P1 BRA `(.L_x_118) ;  /* 0x0000002800a89947 */ /* 0x002fea0003800000 */
.L_x_117:
[----:B------:R-:W-:Y:S05]  /*6b50*/  @!P0 BRA `(.L_x_119) ;  /* 0x0000000000408947 */ /* 0x000fea0003800000 */
[----:B------:R-:W3:Y:S01]  /*6b60*/  LDCU.64 UR8, c[0x4][0x70] ;  /* 0x01000e00ff0877ac */ /* 0x000ee20008000a00 */
[----:B------:R-:W-:Y:S01]  /*6b70*/  MOV R3, 0x0 ;  /* 0x0000000000037802 */ /* 0x000fe20000000f00 */
[----:B------:R-:W-:Y:S02]  /*6b80*/  HFMA2 R12, -RZ, RZ, 0, 5.9604644775390625e-08 ;  /* 0x00000001ff0c7431 */ /* 0x000fe400000001ff */
[----:B------:R-:W-:Y:S02]  /*6b90*/  IMAD.MOV.U32 R8, RZ, RZ, 0x192 ;  /* 0x00000192ff087424 */ /* 0x000fe400078e00ff */
[----:B------:R-:W-:Y:S01]  /*6ba0*/  IMAD.MOV.U32 R13, RZ, RZ, RZ ;  /* 0x000000ffff0d7224 */ /* 0x000fe200078e00ff */
[----:B------:R-:W5:Y:S01]  /*6bb0*/  LDCU.64 UR6, c[0x4][0x78] ;  /* 0x01000f00ff0677ac */ /* 0x000f620008000a00 */
[----:B------:R-:W1:Y:S01]  /*6bc0*/  LDC.64 R2, c[0x4][R3] ;  /* 0x0100000003027b82 */ /* 0x000e620000000a00 */
[----:B------:R-:W2:Y:S01]  /*6bd0*/  LDCU.64 UR4, c[0x4][0x10] ;  /* 0x01000200ff0477ac */ /* 0x000ea20008000a00 */
[----:B---3--:R-:W-:Y:S01]  /*6be0*/  MOV R5, UR9 ;  /* 0x0000000900057c02 */ /* 0x008fe20008000f00 */
[----:B------:R-:W-:Y:S01]  /*6bf0*/  IMAD.U32 R4, RZ, RZ, UR8 ;  /* 0x00000008ff047e24 */ /* 0x000fe2000f8e00ff */
[----:B-----5:R-:W-:Y:S01]  /*6c00*/  MOV R7, UR7 ;  /* 0x0000000700077c02 */ /* 0x020fe20008000f00 */
[----:B------:R-:W-:Y:S01]  /*6c10*/  IMAD.U32 R6, RZ, RZ, UR6 ;  /* 0x00000006ff067e24 */ /* 0x000fe2000f8e00ff */
[----:B--2---:R-:W-:Y:S01]  /*6c20*/  MOV R11, UR5 ;  /* 0x00000005000b7c02 */ /* 0x004fe20008000f00 */
[----:B------:R-:W-:Y:S02]  /*6c30*/  IMAD.U32 R10, RZ, RZ, UR4 ;  /* 0x00000004ff0a7e24 */ /* 0x000fe4000f8e00ff */
[----:B------:R-:W-:Y:S07]  /*6c40*/  LEPC R20, `(.L_x_119) ;  /* 0x000000001014794e */ /* 0x000fee0000000000 */
[----:B-1--4-:R-:W-:Y:S05]  /*6c50*/  CALL.ABS.NOINC R2 ;  /* 0x0000000002007343 */ /* 0x012fea0003c00000 */
.L_x_119:
[----:B------:R-:W-:Y:S05]  /*6c60*/  WARPSYNC.ALL ;  /* 0x0000000000007948 */ /* 0x000fea0003800000 */
[----:B------:R-:W-:Y:S01]  /*6c70*/  R2UR UR4, R25 ;  /* 0x00000000190472ca */ /* 0x000fe200000e0000 */
[----:B------:R-:W-:Y:S01]  /*6c80*/  BSSY.RECONVERGENT B0, `(.L_x_120) ;  /* 0x0000039000007945 */ /* 0x000fe20003800200 */
[----:B------:R-:W-:Y:S11]  /*6c90*/  ISETP.NE.AND P0, PT, R69, RZ, PT ;  /* 0x000000ff4500720c */ /* 0x000ff60003f05270 */
[----:B------:R-:W1:Y:S02]  /*6ca0*/  LDTM.x16 R4, tmem[UR4] ;  /* 0x00000004000479ee */ /* 0x000e640008240000 */
[C---:B-1--4-:R-:W-:Y:S01]  /*6cb0*/  FMUL R0, R24.reuse, R4 ;  /* 0x0000000418007220 */ /* 0x052fe20000400000 */
[C---:B------:R-:W-:Y:S01]  /*6cc0*/  FMUL R2, R24.reuse, R5 ;  /* 0x0000000518027220 */ /* 0x040fe20000400000 */
[C---:B------:R-:W-:Y:S01]  /*6cd0*/  FMUL R3, R24.reuse, R6 ;  /* 0x0000000618037220 */ /* 0x040fe20000400000 */
[C---:B------:R-:W-:Y:S01]  /*6ce0*/  FMUL R7, R24.reuse, R7 ;  /* 0x0000000718077220 */ /* 0x040fe20000400000 */
[C---:B------:R-:W-:Y:S01]  /*6cf0*/  FFMA R28, R27.reuse, R32, R0 ;  /* 0x000000201b1c7223 */ /* 0x040fe20000000000 */
        /* <DEDUP_REMOVED lines=10> */
[----:B------:R1:W-:Y:S01]  /*6da0*/  STS.128 [R67], R28 ;  /* 0x0000001c43007388 */ /* 0x0003e20000000c00 */
        /* <DEDUP_REMOVED lines=8> */
[----:B------:R1:W-:Y:S01]  /*6e30*/  STS.128 [R66+0x10], R4 ;  /* 0x0000100442007388 */ /* 0x0003e20000000c00 */
[C---:B------:R-:W-:Y:S01]  /*6e40*/  FMUL R13, R24.reuse, R17 ;  /* 0x00000011180d7220 */ /* 0x040fe20000400000 */
[C---:B------:R-:W-:Y:S01]  /*6e50*/  FFMA R10, R27.reuse, R42, R10 ;  /* 0x0000002a1b0a7223 */ /* 0x040fe2000000000a */
[C---:B------:R-:W-:Y:S01]  /*6e60*/  FMUL R14, R24.reuse, R18 ;  /* 0x00000012180e7220 */ /* 0x040fe20000400000 */
[C---:B------:R-:W-:Y:S01]  /*6e70*/  FFMA R11, R27.reuse, R43, R15 ;  /* 0x0000002b1b0b7223 */ /* 0x040fe2000000000f */
[----:B------:R-:W-:Y:S01]  /*6e80*/  FMUL R19, R24, R19 ;  /* 0x0000001318137220 */ /* 0x000fe20000400000 */
[C---:B------:R-:W-:Y:S01]  /*6e90*/  FFMA R12, R27.reuse, R44, R12 ;  /* 0x0000002c1b0c7223 */ /* 0x040fe2000000000c */
[C---:B------:R-:W-:Y:S01]  /*6ea0*/  FFMA R13, R27.reuse, R45, R13 ;  /* 0x0000002d1b0d7223 */ /* 0x040fe2000000000d */
[C---:B------:R-:W-:Y:S01]  /*6eb0*/  FFMA R14, R27.reuse, R46, R14 ;  /* 0x0000002e1b0e7223 */ /* 0x040fe2000000000e */
[----:B------:R1:W-:Y:S01]  /*6ec0*/  STS.128 [R65+0x20], R8 ;  /* 0x0000200841007388 */ /* 0x0003e20000000c00 */
[----:B------:R-:W-:Y:S05]  /*6ed0*/  FFMA R15, R27, R47, R19 ;  /* 0x0000002f1b0f7223 */ /* 0x000fea0000000013 */
[----:B------:R1:W-:Y:S01]  /*6ee0*/  STS.128 [R61+0x30], R12 ;  /* 0x0000300c3d007388 */ /* 0x0003e20000000c00 */
[----:B------:R-:W-:Y:S01]  /*6ef0*/  @!PT LDS RZ, [RZ] ;  /* 0x00000000fffff984 */ /* 0x000fe20000000800 */
[----:B------:R-:W-:Y:S01]  /*6f00*/  @!PT LDS RZ, [RZ] ;  /* 0x00000000fffff984 */ /* 0x000fe20000000800 */
[----:B------:R-:W-:Y:S01]  /*6f10*/  @!PT LDS RZ, [RZ] ;  /* 0x00000000fffff984 */ /* 0x000fe20000000800 */
[----:B------:R-:W-:Y:S01]  /*6f20*/  @!PT LDS RZ, [RZ] ;  /* 0x00000000fffff984 */ /* 0x000fe20000000800 */
[----:B------:R3:W-:Y:S06]  /*6f30*/  MEMBAR.ALL.CTA ;  /* 0x0000000000007992 */ /* 0x0007ec0000008000 */
[----:B---3--:R-:W3:Y:S02]  /*6f40*/  FENCE.VIEW.ASYNC.S ;  /* 0x00000000000073c6 */ /* 0x008ee40000000000 */
[----:B---3--:R-:W-:Y:S06]  /*6f50*/  BAR.SYNC.DEFER_BLOCKING 0x1, 0x80 ;  /* 0x0042000000007b1d */ /* 0x008fec0000010000 */
[----:B------:R-:W-:Y:S05]  /*6f60*/  @P0 BRA `(.L_x_121) ;  /* 0x0000000000280947 */ /* 0x000fea0003800000 */
[----:B------:R-:W3:Y:S01]  /*6f70*/  LDCU.64 UR6, c[0x0][0x348] ;  /* 0x00006900ff0677ac */ /* 0x000ee20008000a00 */
[----:B------:R-:W-:Y:S01]  /*6f80*/  UIADD3 UR4, UPT, UPT, UR44, 0x200, URZ ;  /* 0x000002002c047890 */ /* 0x000fe2000fffe0ff */
[----:B------:R-:W-:Y:S05]  /*6f90*/  UMOV UR51, UR36 ;  /* 0x0000002400337c82 */ /* 0x000fea0008000000 */
[----:B------:R-:W-:Y:S04]  /*6fa0*/  MOV R58, UR4 ;  /* 0x00000004003a7c02 */ /* 0x000fe80008000f00 */
[----:B------:R-:W-:Y:S01]  /*6fb0*/  R2UR UR48, R58 ;  /* 0x000000003a3072ca */ /* 0x000fe200000e0000 */
[----:B---3--:R-:W-:Y:S04]  /*6fc0*/  UIADD3 UR4, UP0, UPT, UR6, 0x680, URZ ;  /* 0x0000068006047890 */ /* 0x008fe8000ff1e0ff */
[----:B------:R-:W-:Y:S09]  /*6fd0*/  UIADD3.X UR5, UPT, UPT, URZ, UR7, URZ, UP0, !UPT ;  /* 0x00000007ff057290 */ /* 0x000ff200087fe4ff */
[----:B------:R3:W-:Y:S01]  /*6fe0*/  UTMASTG.3D [UR48], [UR4] ;  /* 0x00000030040073b5 */ /* 0x0007e20008010000 */
[----:B------:R0:W-:Y:S01]  /*6ff0*/  UTMACMDFLUSH ;  /* 0x00000000000079b7 */ /* 0x0001e20000000000 */
[----:B---3--:R-:W-:Y:S04]  /*7000*/  DEPBAR.LE SB0, 0x1 ;  /* 0x000080400000791a */ /* 0x008fe80000000000 */
.L_x_121:
[----:B------:R-:W-:Y:S05]  /*7010*/  BSYNC.RECONVERGENT B0 ;  /* 0x0000000000007941 */ /* 0x000fea0003800200 */
.L_x_120:
[----:B------:R-:W-:Y:S01]  /*7020*/  BAR.SYNC.DEFER_BLOCKING 0x1, 0x80 ;  /* 0x0042000000007b1d */ /* 0x000fe20000010000 */
[----:B------:R-:W-:Y:S01]  /*7030*/  ISETP.NE.AND P1, PT, R70, RZ, PT ;  /* 0x000000ff4600720c */ /* 0x000fe20003f25270 */
[----:B------:R-:W-:Y:S01]  /*7040*/  UISETP.NE.AND UP0, UPT, UR52, URZ, UPT ;  /* 0x000000ff3400728c */ /* 0x000fe2000bf05270 */
[----:B------:R-:W-:Y:S11]  /*7050*/  LEA R2, R72, UR44, 0x3 ;  /* 0x0000002c48027c11 */ /* 0x000ff6000f8e18ff */
[----:B------:R-:W-:Y:S01]  /*7060*/  @P1 SHF.L.U32 R3, R64, 0x1f, RZ ;  /* 0x0000001f40031819 */ /* 0x000fe200000006ff */
[----:B------:R-:W-:Y:S06]  /*7070*/  BRA.U !UP0, `(.L_x_122) ;  /* 0x0000000108247547 */ /* 0x000fec000b800000 */
[----:B-1----:R-:W-:Y:S01]  /*7080*/  IMAD.U32 R4, RZ, RZ, UR46 ;  /* 0x0000002eff047e24 */ /* 0x002fe2000f8e00ff */
[----:B------:R-:W-:Y:S01]  /*7090*/  MOV R0, UR47 ;  /* 0x0000002f00007c02 */ /* 0x000fe20008000f00 */
[----:B------:R-:W-:Y:S03]  /*70a0*/  UIADD3 UR4, UPT, UPT, UR46, 0x1, URZ ;  /* 0x000000012e047890 */ /* 0x000fe6000fffe0ff */
[----:B------:R-:W-:Y:S01]  /*70b0*/  @P1 LEA R4, R4, UR44, 0x3 ;  /* 0x0000002c04041c11 */ /* 0x000fe2000f8e18ff */
[----:B------:R-:W-:Y:S04]  /*70c0*/  UISETP.NE.AND UP0, UPT, UR4, 0x4, UPT ;  /* 0x000000040400788c */ /* 0x000fe8000bf05270 */
[----:B------:R-:W-:Y:S01]  /*70d0*/  @P1 VIADD R4, R4, 0x60 ;  /* 0x0000006004041836 */ /* 0x000fe20000000000 */
[----:B------:R-:W-:Y:S04]  /*70e0*/  USEL UR46, UR4, URZ, UP0 ;  /* 0x000000ff042e7287 */ /* 0x000fe80008000000 */
[----:B------:R-:W-:Y:S04]  /*70f0*/  @P1 PRMT R0, R0, 0x654, R4 ;  /* 0x0000065400001816 */ /* 0x000fe80000000004 */
[----:B------:R3:W-:Y:S04]  /*7100*/  @P1 SYNCS.ARRIVE.TRANS64.RED.A1T0 RZ, [R0+URZ], RZ ;  /* 0x000000ff00ff19a7 */ /* 0x0007e800081004ff */
.L_x_122:
[----:B------:R-:W4:Y:S01]  /*7110*/  @P1 SYNCS.PHASECHK.TRANS64.TRYWAIT P0, [R2+URZ+0x40], R3 ;  /* 0x00004003020015a7 */ /* 0x000f2200080011ff */
[----:B------:R-:W-:Y:S01]  /*7120*/  BSSY B1, `(.L_x_123) ;  /* 0x0000016000017945 */ /* 0x000fe20003800000 */
[----:B----4-:R-:W-:Y:S03]  /*7130*/  @P1 SEL R73, RZ, 0x1, !P0 ;  /* 0x00000001ff491807 */ /* 0x010fe60004000000 */
[----:B------:R-:W-:Y:S05]  /*7140*/  @!P1 BRA `(.L_x_124) ;  /* 0x00000000004c9947 */ /* 0x000fea0003800000 */
[----:B------:R-:W-:Y:S01]  /*7150*/  ISETP.NE.AND P0, PT, R73, RZ, PT ;  /* 0x000000ff4900720c */ /* 0x000fe20003f05270 */
[----:B------:R-:W-:Y:S01]  /*7160*/  BSSY B0, `(.L_x_125) ;  /* 0x000000b000007945 */ /* 0x000fe20003800000 */
[----:B------:R-:W-:Y:S11]  /*7170*/  ISETP.NE.AND P1, PT, R74, RZ, PT ;  /* 0x000000ff4a00720c */ /* 0x000ff60003f25270 */
[----:B------:R-:W-:Y:S02]  /*7180*/  @!UPT UIADD3 URZ, UPT, UPT, URZ, URZ, URZ ;  /* 0x000000fffffff290 */ /* 0x000fe4000fffe0ff */
[C---:B-1----:R-:W-:Y:S01]  /*7190*/  @P1 IMAD R6, R72.reuse, 0x2000, R67 ;  /* 0x0000200048061824 */ /* 0x042fe200078e0243 */
[C---:B------:R-:W-:Y:S01]  /*71a0*/  @P1 LEA R4, R72.reuse, R65, 0xd ;  /* 0x0000004148041211 */ /* 0x040fe200078e68ff */
[C---:B------:R-:W-:Y:S02]  /*71b0*/  @P1 IMAD R5, R72.reuse, 0x2000, R66 ;  /* 0x0000200048051824 */ /* 0x040fe400078e0242 */
[----:B------:R-:W-:Y:S01]  /*71c0*/  @P1 IMAD R3, R72, 0x2000, R61 ;  /* 0x0000200048031824 */ /* 0x000fe200078e023d */
[----:B------:R-:W-:Y:S06]  /*71d0*/  @P0 BRA `(.L_x_126) ;  /* 0x00000000000c0947 */ /* 0x000fec0003800000 */
[----:B---3--:R-:W-:Y:S04]  /*71e0*/  SHF.L.U32 R0, R64, 0x1f, RZ ;  /* 0x0000001f40007819 */ /* 0x008fe800000006ff */
[----:B------:R-:W1:Y:S02]  /*71f0*/  SYNCS.PHASECHK.TRANS64.TRYWAIT P0, [R2+URZ+0x40], R0 ;  /* 0x00004000020075a7 */ /* 0x000e6400080011ff */
[----:B-1----:R-:W-:Y:S05]  /*7200*/  @!P0 BRA `(.L_x_127) ;  /* 0x00000024000c8947 */ /* 0x002fea0003800000 */
.L_x_126:
[----:B------:R-:W-:Y:S05]  /*7210*/  BSYNC B0 ;  /* 0x0000000000007941 */ /* 0x000fea0003800000 */
.L_x_125:
[----:B------:R-:W-:Y:S02]  /*7220*/  ISETP.NE.AND P0, PT, R74, RZ, PT ;  /* 0x000000ff4a00720c */ /* 0x000fe40003f05270 */
[----:B------:R-:W-:Y:S11]  /*7230*/  IADD3 R72, PT, PT, R72, 0x1, RZ ;  /* 0x0000000148487810 */ /* 0x000ff60007ffe0ff */
[----:B------:R4:W1:Y:S04]  /*7240*/  @P0 LDS.128 R32, [R6] ;  /* 0x0000000006200984 */ /* 0x0008680000000c00 */
[----:B------:R4:W1:Y:S04]  /*7250*/  @P0 LDS.128 R36, [R5+0x10] ;  /* 0x0000100005240984 */ /* 0x0008680000000c00 */
[----:B------:R4:W1:Y:S04]  /*7260*/  @P0 LDS.128 R40, [R4+0x20] ;  /* 0x0000200004280984 */ /* 0x0008680000000c00 */
[----:B------:R4:W1:Y:S02]  /*7270*/  @P0 LDS.128 R44, [R3+0x30] ;  /* 0x00003000032c0984 */ /* 0x0008640000000c00 */
.L_x_124:
[----:B------:R-:W-:Y:S05]  /*7280*/  BSYNC B1 ;  /* 0x0000000000017941 */ /* 0x000fea0003800000 */
.L_x_123:
[----:B-1-3--:R-:W-:Y:S05]  /*7290*/  VIADD R0, R25, 0x10 ;  /* 0x0000001019007836 */ /* 0x00afea0000000000 */
[----:B------:R-:W-:Y:S04]  /*72a0*/  SHF.R.U32.HI R0, RZ, 0x15, R0 ;  /* 0x00000015ff007819 */ /* 0x000fe80000011600 */
[----:B------:R-:W-:Y:S11]  /*72b0*/  LOP3.LUT P0, RZ, R0, 0x3, R56, 0x48, !PT ;  /* 0x0000000300ff7812 */ /* 0x000ff60007804838 */
[----:B------:R-:W-:Y:S02]  /*72c0*/  @!UPT UIADD3 URZ, UPT, UPT, URZ, URZ, URZ ;  /* 0x000000fffffff290 */ /* 0x000fe4000fffe0ff */
[----:B------:R-:W-:Y:S05]  /*72d0*/  @!P0 BRA `(.L_x_128) ;  /* 0x0000000000408947 */ /* 0x000fea0003800000 */
[----:B------:R-:W1:Y:S01]  /*72e0*/  LDCU.64 UR8, c[0x4][0x70] ;  /* 0x01000e00ff0877ac */ /* 0x000e620008000a00 */
[----:B----4-:R-:W-:Y:S01]  /*72f0*/  MOV R3, 0x0 ;  /* 0x0000000000037802 */ /* 0x010fe20000000f00 */
[----:B------:R-:W-:Y:S02]  /*7300*/  HFMA2 R12, -RZ, RZ, 0, 5.9604644775390625e-08 ;  /* 0x00000001ff0c7431 */ /* 0x000fe400000001ff */
[----:B------:R-:W-:Y:S02]  /*7310*/  IMAD.MOV.U32 R8, RZ, RZ, 0x192 ;  /* 0x00000192ff087424 */ /* 0x000fe400078e00ff */
[----:B------:R-:W-:Y:S01]  /*7320*/  IMAD.MOV.U32 R13, RZ, RZ, RZ ;  /* 0x000000ffff0d7224 */ /* 0x000fe200078e00ff */
[----:B------:R-:W3:Y:S01]  /*7330*/  LDCU.64 UR6, c[0x4][0x78] ;  /* 0x01000f00ff0677ac */ /* 0x000ee20008000a00 */
[----:B------:R-:W4:Y:S01]  /*7340*/  LDC.64 R2, c[0x4][R3] ;  /* 0x0100000003027b82 */ /* 0x000f220000000a00 */
[----:B------:R-:W5:Y:S01]  /*7350*/  LDCU.64 UR4, c[0x4][0x10] ;  /* 0x01000200ff0477ac */ /* 0x000f620008000a00 */
[----:B-1----:R-:W-:Y:S01]  /*7360*/  MOV R5, UR9 ;  /* 0x0000000900057c02 */ /* 0x002fe20008000f00 */
[----:B------:R-:W-:Y:S01]  /*7370*/  IMAD.U32 R4, RZ, RZ, UR8 ;  /* 0x00000008ff047e24 */ /* 0x000fe2000f8e00ff */
[----:B---3--:R-:W-:Y:S01]  /*7380*/  MOV R7, UR7 ;  /* 0x0000000700077c02 */ /* 0x008fe20008000f00 */
[----:B------:R-:W-:Y:S01]  /*7390*/  IMAD.U32 R6, RZ, RZ, UR6 ;  /* 0x00000006ff067e24 */ /* 0x000fe2000f8e00ff */
[----:B-----5:R-:W-:Y:S01]  /*73a0*/  MOV R11, UR5 ;  /* 0x00000005000b7c02 */ /* 0x020fe20008000f00 */
[----:B------:R-:W-:Y:S02]  /*73b0*/  IMAD.U32 R10, RZ, RZ, UR4 ;  /* 0x00000004ff0a7e24 */ /* 0x000fe4000f8e00ff */
[----:B------:R-:W-:Y:S07]  /*73c0*/  LEPC R20, `(.L_x_128) ;  /* 0x000000001014794e */ /* 0x000fee0000000000 */
[----:B--2-4-:R-:W-:Y:S05]  /*73d0*/  CALL.ABS.NOINC R2 ;  /* 0x0000000002007343 */ /* 0x014fea0003c00000 */
.L_x_128:
[----:B------:R-:W-:Y:S05]  /*73e0*/  WARPSYNC.ALL ;  /* 0x0000000000007948 */ /* 0x000fea0003800000 */
[----:B------:R-:W-:Y:S01]  /*73f0*/  R2UR UR4, R25 ;  /* 0x00000000190472ca */ /* 0x000fe200000e0000 */
[----:B------:R-:W-:Y:S01]  /*7400*/  BSSY.RECONVERGENT B0, `(.L_x_129) ;  /* 0x0000041000007945 */ /* 0x000fe20003800200 */
[----:B------:R-:W-:Y:S02]  /*7410*/  ISETP.NE.AND P6, PT, R70, RZ, PT ;  /* 0x000000ff4600720c */ /* 0x000fe40003fc5270 */
[----:B------:R-:W-:Y:S02]  /*7420*/  ISETP.NE.AND P0, PT, R69, RZ, PT ;  /* 0x000000ff4500720c */ /* 0x000fe40003f05270 */
[----:B------:R-:W-:Y:S07]  /*7430*/  MOV R20, UR46 ;  /* 0x0000002e00147c02 */ /* 0x000fee0008000f00 */
[----:B----4-:R-:W1:Y:S02]  /*7440*/  LDTM.x16 R4, tmem[UR4+0x10] ;  /* 0x00001004000479ee */ /* 0x010e640008240000 */
[----:B------:R-:W-:Y:S01]  /*7450*/  @P6 LEA R20, R20, UR44, 0x3 ;  /* 0x0000002c14146c11 */ /* 0x000fe2000f8e18ff */
[C---:B-1----:R-:W-:Y:S01]  /*7460*/  FMUL R0, R24.reuse, R4 ;  /* 0x0000000418007220 */ /* 0x042fe20000400000 */
        /* <DEDUP_REMOVED lines=33> */
[----:B------:R-:W-:Y:S01]  /*7680*/  FFMA R15, R27, R47, R19 ;  /* 0x0000002f1b0f7223 */ /* 0x000fe20000000013 */
[----:B------:R-:W-:Y:S02]  /*7690*/  MOV R16, UR47 ;  /* 0x0000002f00107c02 */ /* 0x000fe40008000f00 */
[----:B------:R-:W-:Y:S02]  /*76a0*/  @P6 IADD3 R17, PT, PT, R20, 0x60, RZ ;  /* 0x0000006014116810 */ /* 0x000fe40007ffe0ff */
[----:B------:R1:W-:Y:S01]  /*76b0*/  STS.128 [R61+0x2030], R12 ;  /* 0x0020300c3d007388 */ /* 0x0003e20000000c00 */
[----:B------:R-:W-:Y:S02]  /*76c0*/  LEA R0, R72, UR44, 0x3 ;  /* 0x0000002c48007c11 */ /* 0x000fe4000f8e18ff */
[----:B------:R-:W-:Y:S01]  /*76d0*/  @P6 PRMT R16, R16, 0x654, R17 ;  /* 0x0000065410106816 */ /* 0x000fe20000000011 */
[----:B------:R-:W-:Y:S01]  /*76e0*/  @!PT LDS RZ, [RZ] ;  /* 0x00000000fffff984 */ /* 0x000fe20000000800 */
[----:B------:R-:W-:Y:S01]  /*76f0*/  @!PT LDS RZ, [RZ] ;  /* 0x00000000fffff984 */ /* 0x000fe20000000800 */
[----:B------:R-:W-:Y:S01]  /*7700*/  @!PT LDS RZ, [RZ] ;  /* 0x00000000fffff984 */ /* 0x000fe20000000800 */
[----:B------:R-:W-:Y:S01]  /*7710*/  @!PT LDS RZ, [RZ] ;  /* 0x00000000fffff984 */ /* 0x000fe20000000800 */
[----:B------:R3:W-:Y:S06]  /*7720*/  MEMBAR.ALL.CTA ;  /* 0x0000000000007992 */ /* 0x0007ec0000008000 */
[----:B---3--:R-:W3:Y:S01]  /*7730*/  FENCE.VIEW.ASYNC.S ;  /* 0x00000000000073c6 */ /* 0x008ee20000000000 */
[----:B------:R-:W-:Y:S01]  /*7740*/  @P6 SHF.L.U32 R2, R64, 0x1f, RZ ;  /* 0x0000001f40026819 */ /* 0x000fe200000006ff */
[----:B---3--:R-:W-:Y:S06]  /*7750*/  BAR.SYNC.DEFER_BLOCKING 0x1, 0x80 ;  /* 0x0042000000007b1d */ /* 0x008fec0000010000 */
[----:B------:R-:W-:Y:S05]  /*7760*/  @P0 BRA `(.L_x_130) ;  /* 0x0000000000280947 */ /* 0x000fea0003800000 */
[----:B------:R-:W3:Y:S01]  /*7770*/  LDCU.64 UR6, c[0x0][0x348] ;  /* 0x00006900ff0677ac */ /* 0x000ee20008000a00 */
[----:B------:R-:W-:Y:S02]  /*7780*/  UIADD3 UR9, UPT, UPT, UR49, 0x10, URZ ;  /* 0x0000001031097890 */ /* 0x000fe4000fffe0ff */
[----:B------:R-:W-:Y:S01]  /*7790*/  UIADD3 UR8, UPT, UPT, UR44, 0x2200, URZ ;  /* 0x000022002c087890 */ /* 0x000fe2000fffe0ff */
[----:B------:R-:W-:Y:S01]  /*77a0*/  UMOV UR10, UR50 ;  /* 0x00000032000a7c82 */ /* 0x000fe20008000000 */
[----:B------:R-:W-:Y:S01]  /*77b0*/  UMOV UR11, UR36 ;  /* 0x00000024000b7c82 */ /* 0x000fe20008000000 */
[----:B---3--:R-:W-:Y:S04]  /*77c0*/  UIADD3 UR4, UP0, UPT, UR6, 0x680, URZ ;  /* 0x0000068006047890 */ /* 0x008fe8000ff1e0ff */
[----:B------:R-:W-:Y:S09]  /*77d0*/  UIADD3.X UR5, UPT, UPT, URZ, UR7, URZ, UP0, !UPT ;  /* 0x00000007ff057290 */ /* 0x000ff200087fe4ff */
[----:B------:R3:W-:Y:S01]  /*77e0*/  UTMASTG.3D [UR8], [UR4] ;  /* 0x00000008040073b5 */ /* 0x0007e20008010000 */
[----:B------:R0:W-:Y:S01]  /*77f0*/  UTMACMDFLUSH ;  /* 0x00000000000079b7 */ /* 0x0001e20000000000 */
[----:B---3--:R-:W-:Y:S04]  /*7800*/  DEPBAR.LE SB0, 0x1 ;  /* 0x000080400000791a */ /* 0x008fe80000000000 */
.L_x_130:
[----:B------:R-:W-:Y:S05]  /*7810*/  BSYNC.RECONVERGENT B0 ;  /* 0x0000000000007941 */ /* 0x000fea0003800200 */
.L_x_129:
[----:B------:R-:W-:Y:S01]  /*7820*/  BAR.SYNC.DEFER_BLOCKING 0x1, 0x80 ;  /* 0x0042000000007b1d */ /* 0x000fe20000010000 */
[----:B------:R-:W-:Y:S04]  /*7830*/  UIADD3 UR4, UPT, UPT, UR46, 0x1, URZ ;  /* 0x000000012e047890 */ /* 0x000fe8000fffe0ff */
[----:B------:R-:W-:Y:S04]  /*7840*/  UISETP.NE.AND UP0, UPT, UR4, 0x4, UPT ;  /* 0x000000040400788c */ /* 0x000fe8000bf05270 */
[----:B------:R-:W-:Y:S01]  /*7850*/  USEL UR45, UR4, URZ, UP0 ;  /* 0x000000ff042d7287 */ /* 0x000fe20008000000 */
[----:B------:R3:W-:Y:S01]  /*7860*/  @P6 SYNCS.ARRIVE.TRANS64.RED.A1T0 RZ, [R16+URZ], RZ ;  /* 0x000000ff10ff69a7 */ /* 0x0007e200081004ff */
[----:B------:R-:W-:Y:S01]  /*7870*/  BSSY B1, `(.L_x_131) ;  /* 0x0000017000017945 */ /* 0x000fe20003800000 */
[----:B------:R-:W4:Y:S02]  /*7880*/  @P6 SYNCS.PHASECHK.TRANS64.TRYWAIT P0, [R0+URZ+0x40], R2 ;  /* 0x00004002000065a7 */ /* 0x000f2400080011ff */
[----:B----4-:R-:W-:Y:S01]  /*7890*/  @P6 SEL R73, RZ, 0x1, !P0 ;  /* 0x00000001ff496807 */ /* 0x010fe20004000000 */
[----:B---3--:R-:W-:Y:S06]  /*78a0*/  @!P6 BRA `(.L_x_132) ;  /* 0x00000000004ce947 */ /* 0x008fec0003800000 */
        /* <DEDUP_REMOVED lines=9> */
[----:B------:R-:W-:Y:S04]  /*7940*/  SHF.L.U32 R6, R64, 0x1f, RZ ;  /* 0x0000001f40067819 */ /* 0x000fe800000006ff */
[----:B------:R-:W1:Y:S02]  /*7950*/  SYNCS.PHASECHK.TRANS64.TRYWAIT P0, [R0+URZ+0x40], R6 ;  /* 0x00004006000075a7 */ /* 0x000e6400080011ff */
[----:B-1----:R-:W-:Y:S05]  /*7960*/  @!P0 BRA `(.L_x_135) ;  /* 0x0000001c00488947 */ /* 0x002fea0003800000 */
.L_x_134:
[----:B------:R-:W-:Y:S05]  /*7970*/  BSYNC B0 ;  /* 0x0000000000007941 */ /* 0x000fea0003800000 */
.L_x_133:
[----:B------:R-:W-:Y:S02]  /*7980*/  ISETP.NE.AND P0, PT, R74, RZ, PT ;  /* 0x000000ff4a00720c */ /* 0x000fe40003f05270 */
[----:B------:R-:W-:Y:S11]  /*7990*/  IADD3 R72, PT, PT, R72, 0x1, RZ ;  /* 0x0000000148487810 */ /* 0x000ff60007ffe0ff */
[----:B------:R3:W4:Y:S04]  /*79a0*/  @P0 LDS.128 R32, [R5] ;  /* 0x0000000005200984 */ /* 0x0007280000000c00 */
[----:B------:R3:W1:Y:S04]  /*79b0*/  @P0 LDS.128 R36, [R4+0x10] ;  /* 0x0000100004240984 */ /* 0x0006680000000c00 */
[----:B------:R3:W1:Y:S04]  /*79c0*/  @P0 LDS.128 R40, [R3+0x20] ;  /* 0x0000200003280984 */ /* 0x0006680000000c00 */
[----:B------:R3:W1:Y:S02]  /*79d0*/  @P0 LDS.128 R44, [R2+0x30] ;  /* 0x00003000022c0984 */ /* 0x0006640000000c00 */
.L_x_132:
[----:B------:R-:W-:Y:S05]  /*79e0*/  BSYNC B1 ;  /* 0x0000000000017941 */ /* 0x000fea0003800000 */
.L_x_131:
[----:B-1----:R-:W-:Y:S05]  /*79f0*/  VIADD R0, R25, 0x20 ;  /* 0x0000002019007836 */ /* 0x002fea0000000000 */
[----:B------:R-:W-:Y:S04]  /*7a00*/  SHF.R.U32.HI R0, RZ, 0x15, R0 ;  /* 0x00000015ff007819 */ /* 0x000fe80000011600 */
[----:B------:R-:W-:Y:S11]  /*7a10*/  LOP3.LUT P0, RZ, R0, 0x3, R56, 0x48, !PT ;  /* 0x0000000300ff7812 */ /* 0x000ff60007804838 */
[----:B------:R-:W-:Y:S02]  /*7a20*/  @!UPT UIADD3 URZ, UPT, UPT, URZ, URZ, URZ ;  /* 0x000000fffffff290 */ /* 0x000fe4000fffe0ff */
[----:B------:R-:W-:Y:S05]  /*7a30*/  @!P0 BRA `(.L_x_136) ;  /* 0x0000000000408947 */ /* 0x000fea0003800000 */
[----:B------:R-:W1:Y:S01]  /*7a40*/  LDCU.64 UR8, c[0x4][0x70] ;  /* 0x01000e00ff0877ac */ /* 0x000e620008000a00 */
[----:B---3--:R-:W-:Y:S01]  /*7a50*/  MOV R3, 0x0 ;  /* 0x0000000000037802 */ /* 0x008fe20000000f00 */
[----:B------:R-:W-:Y:S02]  /*7a60*/  HFMA2 R12, -RZ, RZ, 0, 5.9604644775390625e-08 ;  /* 0x00000001ff0c7431 */ /* 0x000fe400000001ff */
[----:B------:R-:W-:Y:S02]  /*7a70*/  IMAD.MOV.U32 R8, RZ, RZ, 0x192 ;  /* 0x00000192ff087424 */ /* 0x000fe400078e00ff */
[----:B------:R-:W-:Y:S01]  /*7a80*/  IMAD.MOV.U32 R13, RZ, RZ, RZ ;  /* 0x000000ffff0d7224 */ /* 0x000fe200078e00ff */
[----:B------:R-:W3:Y:S01]  /*7a90*/  LDCU.64 UR6, c[0x4][0x78] ;  /* 0x01000f00ff0677ac */ /* 0x000ee20008000a00 */
[----:B------:R-:W2:Y:S01]  /*7aa0*/  LDC.64 R2, c[0x4][R3] ;  /* 0x0100000003027b82 */ /* 0x000ea20000000a00 */
        /* <DEDUP_REMOVED lines=9> */
.L_x_136:
[----:B------:R-:W-:Y:S05]  /*7b40*/  WARPSYNC.ALL ;  /* 0x0000000000007948 */ /* 0x000fea0003800000 */
[----:B------:R-:W-:Y:S01]  /*7b50*/  R2UR UR4, R25 ;  /* 0x00000000190472ca */ /* 0x000fe200000e0000 */
[----:B------:R-:W-:Y:S01]  /*7b60*/  BSSY.RECONVERGENT B0, `(.L_x_137) ;  /* 0x0000041000007945 */ /* 0x000fe20003800200 */
[----:B------:R-:W-:Y:S02]  /*7b70*/  ISETP.NE.AND P6, PT, R70, RZ, PT ;  /* 0x000000ff4600720c */ /* 0x000fe40003fc5270 */
[----:B------:R-:W-:Y:S02]  /*7b80*/  ISETP.NE.AND P0, PT, R69, RZ, PT ;  /* 0x000000ff4500720c */ /* 0x000fe40003f05270 */
[----:B------:R-:W-:Y:S07]  /*7b90*/  MOV R20, UR45 ;  /* 0x0000002d00147c02 */ /* 0x000fee0008000f00 */
[----:B---3--:R-:W1:Y:S02]  /*7ba0*/  LDTM.x16 R4, tmem[UR4+0x20] ;  /* 0x00002004000479ee */ /* 0x008e640008240000 */
[----:B------:R-:W-:Y:S01]  /*7bb0*/  @P6 LEA R20, R20, UR44, 0x3 ;  /* 0x0000002c14146c11 */ /* 0x000fe2000f8e18ff */
[C---:B-1----:R-:W-:Y:S01]  /*7bc0*/  FMUL R0, R24.reuse, R4 ;  /* 0x0000000418007220 */ /* 0x042fe20000400000 */
[C---:B------:R-:W-:Y:S01]  /*7bd0*/  FMUL R2, R24.reuse, R5 ;  /* 0x0000000518027220 */ /* 0x040fe20000400000 */
[C---:B------:R-:W-:Y:S01]  /*7be0*/  FMUL R3, R24.reuse, R6 ;  /* 0x0000000618037220 */ /* 0x040fe20000400000 */
[C---:B------:R-:W-:Y:S01]  /*7bf0*/  FMUL R7, R24.reuse, R7 ;  /* 0x0000000718077220 */ /* 0x040fe20000400000 */
[C---:B----4-:R-:W-:Y:S01]  /*7c00*/  FFMA R28, R27.reuse, R32, R0 ;  /* 0x000000201b1c7223 */ /* 0x050fe20000000000 */
        /* <DEDUP_REMOVED lines=54> */
.L_x_138:
[----:B------:R-:W-:Y:S05]  /*7f70*/  BSYNC.RECONVERGENT B0 ;  /* 0x0000000000007941 */ /* 0x000fea0003800200 */
.L_x_137:
        /* <DEDUP_REMOVED lines=21> */
.L_x_142:
[----:B------:R-:W-:Y:S05]  /*80d0*/  BSYNC B0 ;  /* 0x0000000000007941 */ /* 0x000fea0003800000 */
.L_x_141:
[----:B------:R-:W-:Y:S11]  /*80e0*/  ISETP.NE.AND P0, PT, R74, RZ, PT ;  /* 0x000000ff4a00720c */ /* 0x000ff60003f05270 */
[----:B------:R-:W-:Y:S02]  /*80f0*/  @!UPT UIADD3 URZ, UPT, UPT, URZ, URZ, URZ ;  /* 0x000000fffffff290 */ /* 0x000fe4000fffe0ff */
[----:B------:R3:W4:Y:S04]  /*8100*/  @P0 LDS.128 R32, [R4] ;  /* 0x0000000004200984 */ /* 0x0007280000000c00 */
[----:B------:R3:W1:Y:S04]  /*8110*/  @P0 LDS.128 R36, [R3+0x10] ;  /* 0x0000100003240984 */ /* 0x0006680000000c00 */
[----:B------:R3:W1:Y:S04]  /*8120*/  @P0 LDS.128 R40, [R2+0x20] ;  /* 0x0000200002280984 */ /* 0x0006680000000c00 */
[----:B------:R3:W1:Y:S02]  /*8130*/  @P0 LDS.128 R44, [R72+0x30] ;  /* 0x00003000482c0984 */ /* 0x0006640000000c00 */
.L_x_140:
[----:B------:R-:W-:Y:S05]  /*8140*/  BSYNC B1 ;  /* 0x0000000000017941 */ /* 0x000fea0003800000 */
.L_x_139:
        /* <DEDUP_REMOVED lines=21> */
.L_x_144:
[----:B------:R-:W-:Y:S01]  /*82a0*/  ISETP.NE.AND P0, PT, R69, RZ, PT ;  /* 0x000000ff4500720c */ /* 0x000fe20003f05270 */
[----:B------:R-:W-:Y:S05]  /*82b0*/  WARPSYNC.ALL ;  /* 0x0000000000007948 */ /* 0x000fea0003800000 */
[----:B------:R-:W-:Y:S01]  /*82c0*/  R2UR UR4, R25 ;  /* 0x00000000190472ca */ /* 0x000fe200000e0000 */
[----:B------:R-:W-:Y:S01]  /*82d0*/  BSSY.RECONVERGENT B0, `(.L_x_145) ;  /* 0x000003c000007945 */ /* 0x000fe20003800200 */
[----:B------:R-:W-:Y:S04]  /*82e0*/  IADD3 R71, PT, PT, R71, 0xd0, RZ ;  /* 0x000000d047477810 */ /* 0x000fe80007ffe0ff */
[----:B------:R-:W-:Y:S07]  /*82f0*/  LOP3.LUT R71, R71, 0xfefffff8, RZ, 0xc0, !PT ;  /* 0xfefffff847477812 */ /* 0x000fee00078ec0ff */
[----:B---3--:R-:W1:Y:S01]  /*8300*/  LDTM.x16 R4, tmem[UR4+0x30] ;  /* 0x00003004000479ee */ /* 0x008e620008240000 */
[----:B------:R-:W-:Y:S01]  /*8310*/  NOP ;  /* 0x0000000000007918 */ /* 0x000fe20000000000 */
[----:B-1----:R1:W-:Y:S01]  /*8320*/  SYNCS.ARRIVE.TRANS64.RED.A1T0 RZ, [R71+URZ], RZ ;  /* 0x000000ff47ff79a7 */ /* 0x0023e200081004ff */
[C---:B------:R-:W-:Y:S01]  /*8330*/  FMUL R0, R24.reuse, R4 ;  /* 0x0000000418007220 */ /* 0x040fe20000400000 */
        /* <DEDUP_REMOVED lines=53> */
.L_x_146:
[----:B------:R-:W-:Y:S05]  /*8690*/  BSYNC.RECONVERGENT B0 ;  /* 0x0000000000007941 */ /* 0x000fea0003800200 */
.L_x_145:
[----:B------:R-:W-:Y:S01]  /*86a0*/  BAR.SYNC.DEFER_BLOCKING 0x1, 0x80 ;  /* 0x0042000000007b1d */ /* 0x000fe20000010000 */
[----:B------:R-:W-:Y:S01]  /*86b0*/  UISETP.NE.AND UP0, UPT, UR52, -0x4, UPT ;  /* 0xfffffffc3400788c */ /* 0x000fe2000bf05270 */
[----:B------:R-:W-:Y:S08]  /*86c0*/  IADD3 R22, PT, PT, R22, 0x1, RZ ;  /* 0x0000000116167810 */ /* 0x000ff00007ffe0ff */
[----:B------:R-:W-:Y:S05]  /*86d0*/  BRA.U !UP0, `(.L_x_147) ;  /* 0x0000000108287547 */ /* 0x000fea000b800000 */
[----:B------:R-:W-:Y:S01]  /*86e0*/  ISETP.NE.AND P0, PT, R70, RZ, PT ;  /* 0x000000ff4600720c */ /* 0x000fe20003f05270 */
[----:B------:R-:W-:Y:S01]  /*86f0*/  IMAD.U32 R2, RZ, RZ, UR46 ;  /* 0x0000002eff027e24 */ /* 0x000fe2000f8e00ff */
[----:B------:R-:W-:Y:S01]  /*8700*/  UIADD3 UR4, UPT, UPT, UR46, 0x1, URZ ;  /* 0x000000012e047890 */ /* 0x000fe2000fffe0ff */
[----:B------:R-:W-:Y:S03]  /*8710*/  IMAD.U32 R0, RZ, RZ, UR47 ;  /* 0x0000002fff007e24 */ /* 0x000fe6000f8e00ff */
[----:B------:R-:W-:Y:S04]  /*8720*/  UISETP.NE.AND UP0, UPT, UR4, 0x4, UPT ;  /* 0x000000040400788c */ /* 0x000fe8000bf05270 */
[----:B------:R-:W-:Y:S03]  /*8730*/  USEL UR46, UR4, URZ, UP0 ;  /* 0x000000ff042e7287 */ /* 0x000fe60008000000 */
[----:B------:R-:W-:Y:S05]  /*8740*/  @P0 LEA R2, R2, UR44, 0x3 ;  /* 0x0000002c02020c11 */ /* 0x000fea000f8e18ff */
[----:B------:R-:W-:Y:S05]  /*8750*/  @P0 VIADD R2, R2, 0x60 ;  /* 0x0000006002020836 */ /* 0x000fea0000000000 */
[----:B------:R-:W-:Y:S04]  /*8760*/  @P0 PRMT R0, R0, 0x654, R2 ;  /* 0x0000065400000816 */ /* 0x000fe80000000002 */
[----:B------:R3:W-:Y:S03]  /*8770*/  @P0 SYNCS.ARRIVE.TRANS64.RED.A1T0 RZ, [R0+URZ], RZ ;  /* 0x000000ff00ff09a7 */ /* 0x0007e600081004ff */
.L_x_147:
[----:B------:R-:W-:Y:S01]  /*8780*/  R2UR UR4, R57 ;  /* 0x00000000390472ca */ /* 0x000fe200000e0000 */
[----:B------:R-:W-:Y:S01]  /*8790*/  UISETP.NE.AND UP0, UPT, UR62, URZ, UPT ;  /* 0x000000ff3e00728c */ /* 0x000fe2000bf05270 */
[----:B------:R-:W-:Y:S01]  /*87a0*/  ISETP.NE.AND P0, PT, R60, 0x2, PT ;  /* 0x000000023c00780c */ /* 0x000fe20003f05270 */
[----:B------:R-:W-:Y:S01]  /*87b0*/  UIADD3 UR20, UPT, UPT, UR37, UR63, URZ ;  /* 0x0000003f25147290 */ /* 0x000fe2000fffe0ff */
[----:B------:R-:W-:Y:S01]  /*87c0*/  ISETP.NE.AND P1, PT, R22, 0x4, PT ;  /* 0x000000041600780c */ /* 0x000fe20003f25270 */
[----:B------:R-:W-:Y:S01]  /*87d0*/  UIADD3 UR52, UPT, UPT, UR52, 0x4, URZ ;  /* 0x0000000434347890 */ /* 0x000fe2000fffe0ff */
[----:B------:R-:W-:Y:S01]  /*87e0*/  SEL R2, RZ, 0x1, P0 ;  /* 0x00000001ff027807 */ /* 0x000fe20000000000 */
[----:B------:R-:W-:Y:S01]  /*87f0*/  UMOV UR36, UR61 ;  /* 0x0000003d00247c82 */ /* 0x000fe20008000000 */
[----:B---3--:R-:W-:Y:S02]  /*8800*/  SEL R0, RZ, 0x1, P1 ;  /* 0x00000001ff007807 */ /* 0x008fe40000800000 */
[----:B------:R-:W-:Y:S02]  /*8810*/  LOP3.LUT R62, R62, R2, RZ, 0x3c, !PT ;  /* 0x000000023e3e7212 */ /* 0x000fe400078e3cff */
[----:B------:R-:W-:Y:S01]  /*8820*/  LOP3.LUT R63, R63, R0, RZ, 0x3c, !PT ;  /* 0x000000003f3f7212 */ /* 0x000fe200078e3cff */
[----:B------:R-:W-:Y:S01]  /*8830*/  UIADD3 UR16, UPT, UPT, UR38, UR4, URZ ;  /* 0x0000000426107290 */ /* 0x000fe2000fffe0ff */
[----:B------:R-:W-:Y:S02]  /*8840*/  SEL R60, R60, RZ, P0 ;  /* 0x000000ff3c3c7207 */ /* 0x000fe40000000000 */
[----:B------:R-:W-:Y:S01]  /*8850*/  SEL R22, R22, RZ, P1 ;  /* 0x000000ff16167207 */ /* 0x000fe20000800000 */
[----:B------:R-:W-:Y:S08]  /*8860*/  BRA.U UP0, `(.L_x_148) ;  /* 0xffffffd100fc7547 */ /* 0x000ff0000b83ffff */
[----:B------:R-:W3:Y:S01]  /*8870*/  LDCU.64 UR4, c[0x0][0x888] ;  /* 0x00011100ff0477ac */ /* 0x000ee20008000a00 */
[----:B------:R-:W4:Y:S01]  /*8880*/  LDCU.64 UR6, c[0x0][0x890] ;  /* 0x00011200ff0677ac */ /* 0x000f220008000a00 */
[----:B---3--:R-:W-:Y:S02]  /*8890*/  ISETP.NE.U32.AND P2, PT, RZ, UR4, PT ;  /* 0x00000004ff007c0c */ /* 0x008fe4000bf45070 */
[----:B----4-:R-:W-:Y:S02]  /*88a0*/  ISETP.NE.U32.AND P1, PT, RZ, UR6, PT ;  /* 0x00000006ff007c0c */ /* 0x010fe4000bf25070 */
[----:B------:R-:W-:Y:S02]  /*88b0*/  ISETP.NE.AND.EX P2, PT, RZ, UR5, PT, P2 ;  /* 0x00000005ff007c0c */ /* 0x000fe4000bf45320 */
[----:B------:R-:W-:-:S13]  /*88c0*/  ISETP.NE.AND.EX P0, PT, RZ, UR7, PT, P1 ;  /* 0x00000007ff007c0c */ /* 0x000fda000bf05310 */
[----:B------:R-:W-:Y:S05]  /*88d0*/  @P2 BRA P0, `(.L_x_149) ;  /* 0x00000000003c2947 */ /* 0x000fea0000000000 */
[----:B------:R-:W-:-:S13]  /*88e0*/  ISETP.NE.AND.EX P1, PT, RZ, UR7, PT, P1 ;  /* 0x00000007ff007c0c */ /* 0x000fda000bf25310 */
[----:B------:R-:W-:Y:S05]  /*88f0*/  @P1 BRA `(.L_x_150) ;  /* 0x00000000000c1947 */ /* 0x000fea0003800000 */
[----:B------:R-:W-:-:S13]  /*8900*/  FSETP.NEU.AND P0, PT, R27, RZ, PT ;  /* 0x000000ff1b00720b */ /* 0x000fda0003f0d000 */
[----:B------:R-:W-:Y:S05]  /*8910*/  @!P0 EXIT ;  /* 0x000000000000894d */ /* 0x000fea0003800000 */
[----:B------:R-:W-:Y:S05]  /*8920*/  BRA `(.L_x_149) ;  /* 0x0000000000287947 */ /* 0x000fea0003800000 */
.L_x_150:
[----:B------:R-:W-:Y:S01]  /*8930*/  ISETP.NE.AND P0, PT, R59, RZ, PT ;  /* 0x000000ff3b00720c */ /* 0x000fe20003f05270 */
[----:B------:R-:W-:-:S12]  /*8940*/  BSSY.RECONVERGENT B0, `(.L_x_149) ;  /* 0x0000008000007945 */ /* 0x000fd80003800200 */
[----:B------:R-:W-:Y:S05]  /*8950*/  @P0 BRA `(.L_x_151) ;  /* 0x0000000000100947 */ /* 0x000fea0003800000 */
[----:B------:R-:W-:-:S04]  /*8960*/  ISETP.NE.U32.AND P0, PT, RZ, UR4, PT ;  /* 0x00000004ff007c0c */ /* 0x000fc8000bf05070 */
[----:B------:R-:W-:-:S13]  /*8970*/  ISETP.NE.AND.EX P0, PT, RZ, UR5, PT, P0 ;  /* 0x00000005ff007c0c */ /* 0x000fda000bf05300 */
[----:B------:R-:W-:Y:S05]  /*8980*/  @!P0 EXIT ;  /* 0x000000000000894d */ /* 0x000fea0003800000 */
[----:B------:R-:W-:Y:S05]  /*8990*/  BRA `(.L_x_152) ;  /* 0x0000000000087947 */ /* 0x000fea0003800000 */
.L_x_151:
[----:B------:R-:W-:-:S13]  /*89a0*/  FSETP.NEU.AND P0, PT, R27, RZ, PT ;  /* 0x000000ff1b00720b */ /* 0x000fda0003f0d000 */
[----:B------:R-:W-:Y:S05]  /*89b0*/  @!P0 EXIT ;  /* 0x000000000000894d */ /* 0x000fea0003800000 */
.L_x_152:
[----:B------:R-:W-:Y:S05]  /*89c0*/  BSYNC.RECONVERGENT B0 ;  /* 0x0000000000007941 */ /* 0x000fea0003800200 */
.L_x_149:
[----:B------:R-:W-:Y:S01]  /*89d0*/  ULEA UR6, UR46, UR44, 0x3 ;  /* 0x0000002c2e067291 */ /* 0x000fe2000f8e18ff */
[----:B------:R-:W-:-:S04]  /*89e0*/  DEPBAR.LE SB0, 0x0 ;  /* 0x000080000000791a */ /* 0x000fc80000000000 */
[----:B------:R-:W-:-:S04]  /*89f0*/  UIADD3 UR6, UPT, UPT, UR6, 0x60, URZ ;  /* 0x0000006006067890 */ /* 0x000fc8000fffe0ff */
[----:B------:R-:W-:-:S09]  /*8a00*/  UPRMT UR6, UR47, 0x654, UR6 ;  /* 0x000006542f067896 */ /* 0x000fd20008000006 */
[----:B------:R-:W-:Y:S01]  /*8a10*/  SYNCS.ARRIVE.TRANS64.RED.A1T0 RZ, [UR6], RZ ;  /* 0x000000ffffff79a7 */ /* 0x000fe20008100406 */
[----:B------:R-:W-:Y:S05]  /*8a20*/  EXIT ;  /* 0x000000000000794d */ /* 0x000fea0003800000 */
.L_x_24:
[----:B---3--:R3:W4:Y:S02]  /*8a30*/  SYNCS.PHASECHK.TRANS64.TRYWAIT P0, [R0+URZ+0x100], R2 ;  /* 0x00010002000075a7 */ /* 0x00872400080011ff */
[----:B----4-:R-:W-:Y:S05]  /*8a40*/  @!P0 NANOSLEEP.SYNCS 0x989680 ;  /* 0x009896800000895d */ /* 0x010fea0003900000 */
[----:B------:R-:W4:Y:S02]  /*8a50*/  @!P0 SYNCS.PHASECHK.TRANS64 P0, [R0+URZ+0x100], R2 ;  /* 0x00010002000085a7 */ /* 0x000f2400080010ff */
[----:B----4-:R-:W-:Y:S05]  /*8a60*/  @!P0 BRA `(.L_x_24) ;  /* 0xfffffffc00f08947 */ /* 0x010fea000383ffff */
[----:B------:R-:W-:Y:S05]  /*8a70*/  BRA `(.L_x_153) ;  /* 0xffffff90000c7947 */ /* 0x000fea000383ffff */
.L_x_27:
[----:B--2---:R-:W-:-:S07]  /*8a80*/  MOV R0, UR5 ;  /* 0x0000000500007c02 */ /* 0x004fce0008000f00 */
.L_x_154:
[----:B--2---:R2:W3:Y:S02]  /*8a90*/  SYNCS.PHASECHK.TRANS64.TRYWAIT P0, [R0+URZ+0x20], R3 ;  /* 0x00002003000075a7 */ /* 0x0044e400080011ff */
[----:B---3--:R-:W-:Y:S05]  /*8aa0*/  @!P0 NANOSLEEP.SYNCS 0x989680 ;  /* 0x009896800000895d */ /* 0x008fea0003900000 */
[----:B------:R-:W3:Y:S02]  /*8ab0*/  @!P0 SYNCS.PHASECHK.TRANS64 P0, [R0+URZ+0x20], R3 ;  /* 0x00002003000085a7 */ /* 0x000ee400080010ff */
[----:B---3--:R-:W-:Y:S05]  /*8ac0*/  @!P0 BRA `(.L_x_154) ;  /* 0xfffffffc00f08947 */ /* 0x008fea000383ffff */
[----:B------:R-:W-:Y:S05]  /*8ad0*/  BRA `(.L_x_26) ;  /* 0xffffff9000647947 */ /* 0x000fea000383ffff */
.L_x_36:
[----:B-1----:R-:W-:-:S07]  /*8ae0*/  MOV R0, UR6 ;  /* 0x0000000600007c02 */ /* 0x002fce0008000f00 */
.L_x_155:
[----:B-1----:R1:W2:Y:S02]  /*8af0*/  SYNCS.PHASECHK.TRANS64.TRYWAIT P0, [R0+URZ+0x20], R3 ;  /* 0x00002003000075a7 */ /* 0x0022a400080011ff */
[----:B--2---:R-:W-:Y:S05]  /*8b00*/  @!P0 NANOSLEEP.SYNCS 0x989680 ;  /* 0x009896800000895d */ /* 0x004fea0003900000 */
[----:B------:R-:W2:Y:S02]  /*8b10*/  @!P0 SYNCS.PHASECHK.TRANS64 P0, [R0+URZ+0x20], R3 ;  /* 0x00002003000085a7 */ /* 0x000ea400080010ff */
[----:B--2---:R-:W-:Y:S05]  /*8b20*/  @!P0 BRA `(.L_x_155) ;  /* 0xfffffffc00f08947 */ /* 0x004fea000383ffff */
[----:B------:R-:W-:Y:S05]  /*8b30*/  BRA `(.L_x_35) ;  /* 0xffffff9400707947 */ /* 0x000fea000383ffff */
.L_x_43:
[----:B-1----:R1:W4:Y:S02]  /*8b40*/  SYNCS.PHASECHK.TRANS64.TRYWAIT P0, [R3+URZ+0x90], R0 ;  /* 0x00009000030075a7 */ /* 0x00232400080011ff */
[----:B----4-:R-:W-:Y:S05]  /*8b50*/  @!P0 NANOSLEEP.SYNCS 0x989680 ;  /* 0x009896800000895d */ /* 0x010fea0003900000 */
[----:B------:R-:W4:Y:S02]  /*8b60*/  @!P0 SYNCS.PHASECHK.TRANS64 P0, [R3+URZ+0x90], R0 ;  /* 0x00009000030085a7 */ /* 0x000f2400080010ff */
[----:B----4-:R-:W-:Y:S05]  /*8b70*/  @!P0 BRA `(.L_x_43) ;  /* 0xfffffffc00f08947 */ /* 0x010fea000383ffff */
[----:B------:R-:W-:Y:S05]  /*8b80*/  BRA `(.L_x_156) ;  /* 0xffffff98005c7947 */ /* 0x000fea000383ffff */
.L_x_47:
[----:B------:R-:W-:-:S07]  /*8b90*/  MOV R0, UR4 ;  /* 0x0000000400007c02 */ /* 0x000fce0008000f00 */
.L_x_157:
[----:B-1----:R1:W2:Y:S02]  /*8ba0*/  SYNCS.PHASECHK.TRANS64.TRYWAIT P0, [R0+URZ], R2 ;  /* 0x00000002000075a7 */ /* 0x0022a400080011ff */
[----:B--2---:R-:W-:Y:S05]  /*8bb0*/  @!P0 NANOSLEEP.SYNCS 0x989680 ;  /* 0x009896800000895d */ /* 0x004fea0003900000 */
[----:B------:R-:W2:Y:S02]  /*8bc0*/  @!P0 SYNCS.PHASECHK.TRANS64 P0, [R0+URZ], R2 ;  /* 0x00000002000085a7 */ /* 0x000ea400080010ff */
[----:B--2---:R-:W-:Y:S05]  /*8bd0*/  @!P0 BRA `(.L_x_157) ;  /* 0xfffffffc00f08947 */ /* 0x004fea000383ffff */
[----:B------:R-:W-:Y:S05]  /*8be0*/  BRA `(.L_x_158) ;  /* 0xffffffa000047947 */ /* 0x000fea000383ffff */
.L_x_48:
[----:B------:R-:W-:-:S07]  /*8bf0*/  MOV R0, UR5 ;  /* 0x0000000500007c02 */ /* 0x000fce0008000f00 */
.L_x_159:
[----:B-1----:R1:W2:Y:S02]  /*8c00*/  SYNCS.PHASECHK.TRANS64.TRYWAIT P0, [R0+URZ], R3 ;  /* 0x00000003000075a7 */ /* 0x0022a400080011ff */
[----:B--2---:R-:W-:Y:S05]  /*8c10*/  @!P0 NANOSLEEP.SYNCS 0x989680 ;  /* 0x009896800000895d */ /* 0x004fea0003900000 */
[----:B------:R-:W2:Y:S02]  /*8c20*/  @!P0 SYNCS.PHASECHK.TRANS64 P0, [R0+URZ], R3 ;  /* 0x00000003000085a7 */ /* 0x000ea400080010ff */
[----:B--2---:R-:W-:Y:S05]  /*8c30*/  @!P0 BRA `(.L_x_159) ;  /* 0xfffffffc00f08947 */ /* 0x004fea000383ffff */
[----:B------:R-:W-:Y:S05]  /*8c40*/  BRA `(.L_x_160) ;  /* 0xffffffa000107947 */ /* 0x000fea000383ffff */
.L_x_49:
[----:B------:R-:W-:-:S07]  /*8c50*/  MOV R0, UR5 ;  /* 0x0000000500007c02 */ /* 0x000fce0008000f00 */
.L_x_161:
[----:B-1----:R1:W2:Y:S02]  /*8c60*/  SYNCS.PHASECHK.TRANS64.TRYWAIT P0, [R0+URZ], R3 ;  /* 0x00000003000075a7 */ /* 0x0022a400080011ff */
[----:B--2---:R-:W-:Y:S05]  /*8c70*/  @!P0 NANOSLEEP.SYNCS 0x989680 ;  /* 0x009896800000895d */ /* 0x004fea0003900000 */
[----:B------:R-:W2:Y:S02]  /*8c80*/  @!P0 SYNCS.PHASECHK.TRANS64 P0, [R0+URZ], R3 ;  /* 0x00000003000085a7 */ /* 0x000ea400080010ff */
[----:B--2---:R-:W-:Y:S05]  /*8c90*/  @!P0 BRA `(.L_x_161) ;  /* 0xfffffffc00f08947 */ /* 0x004fea000383ffff */
[----:B------:R-:W-:Y:S05]  /*8ca0*/  BRA `(.L_x_162) ;  /* 0xffffffa0001c7947 */ /* 0x000fea000383ffff */
.L_x_52:
[----:B--2---:R2:W3:Y:S02]  /*8cb0*/  SYNCS.PHASECHK.TRANS64.TRYWAIT P0, [R2+URZ+0xf0], R4 ;  /* 0x0000f004020075a7 */ /* 0x0044e400080011ff */
[----:B---3--:R-:W-:Y:S05]  /*8cc0*/  @!P0 NANOSLEEP.SYNCS 0x989680 ;  /* 0x009896800000895d */ /* 0x008fea0003900000 */
[----:B------:R-:W3:Y:S02]  /*8cd0*/  @!P0 SYNCS.PHASECHK.TRANS64 P0, [R2+URZ+0xf0], R4 ;  /* 0x0000f004020085a7 */ /* 0x000ee400080010ff */
[----:B---3--:R-:W-:Y:S05]  /*8ce0*/  @!P0 BRA `(.L_x_52) ;  /* 0xfffffffc00f08947 */ /* 0x008fea000383ffff */
[----:B------:R-:W-:Y:S05]  /*8cf0*/  BRA `(.L_x_163) ;  /* 0xffffffa000787947 */ /* 0x000fea000383ffff */
.L_x_53:
[----:B------:R-:W-:-:S07]  /*8d00*/  MOV R2, UR4 ;  /* 0x0000000400027c02 */ /* 0x000fce0008000f00 */
.L_x_164:
[----:B--2---:R2:W3:Y:S02]  /*8d10*/  SYNCS.PHASECHK.TRANS64.TRYWAIT P0, [R2+URZ+0xa0], R5 ;  /* 0x0000a005020075a7 */ /* 0x0044e400080011ff */
[----:B---3--:R-:W-:Y:S05]  /*8d20*/  @!P0 NANOSLEEP.SYNCS 0x989680 ;  /* 0x009896800000895d */ /* 0x008fea0003900000 */
[----:B------:R-:W3:Y:S02]  /*8d30*/  @!P0 SYNCS.PHASECHK.TRANS64 P0, [R2+URZ+0xa0], R5 ;  /* 0x0000a005020085a7 */ /* 0x000ee400080010ff */
[----:B---3--:R-:W-:Y:S05]  /*8d40*/  @!P0 BRA `(.L_x_164) ;  /* 0xfffffffc00f08947 */ /* 0x008fea000383ffff */
[----:B------:R-:W-:Y:S05]  /*8d50*/  BRA `(.L_x_165) ;  /* 0xffffffa000887947 */ /* 0x000fea000383ffff */
.L_x_54:
[----:B--2---:R2:W3:Y:S02]  /*8d60*/  SYNCS.PHASECHK.TRANS64.TRYWAIT P1, [R2+URZ+0x90], R4 ;  /* 0x00009004020075a7 */ /* 0x0044e400080211ff */
[----:B---3--:R-:W-:Y:S05]  /*8d70*/  @!P1 NANOSLEEP.SYNCS 0x989680 ;  /* 0x009896800000995d */ /* 0x008fea0003900000 */
[----:B------:R-:W3:Y:S02]  /*8d80*/  @!P1 SYNCS.PHASECHK.TRANS64 P1, [R2+URZ+0x90], R4 ;  /* 0x00009004020095a7 */ /* 0x000ee400080210ff */
[----:B---3--:R-:W-:Y:S05]  /*8d90*/  @!P1 BRA `(.L_x_54) ;  /* 0xfffffffc00f09947 */ /* 0x008fea000383ffff */
[----:B------:R-:W-:Y:S05]  /*8da0*/  BRA `(.L_x_166) ;  /* 0xffffffa000b87947 */ /* 0x000fea000383ffff */
.L_x_57:
[----:B------:R-:W-:-:S07]  /*8db0*/  MOV R0, UR4 ;  /* 0x0000000400007c02 */ /* 0x000fce0008000f00 */
.L_x_167:
[----:B--2---:R2:W3:Y:S02]  /*8dc0*/  SYNCS.PHASECHK.TRANS64.TRYWAIT P0, [R0+URZ+0xa0], R2 ;  /* 0x0000a002000075a7 */ /* 0x0044e400080011ff */
[----:B---3--:R-:W-:Y:S05]  /*8dd0*/  @!P0 NANOSLEEP.SYNCS 0x989680 ;  /* 0x009896800000895d */ /* 0x008fea0003900000 */
[----:B------:R-:W3:Y:S02]  /*8de0*/  @!P0 SYNCS.PHASECHK.TRANS64 P0, [R0+URZ+0xa0], R2 ;  /* 0x0000a002000085a7 */ /* 0x000ee400080010ff */
[----:B---3--:R-:W-:Y:S05]  /*8df0*/  @!P0 BRA `(.L_x_167) ;  /* 0xfffffffc00f08947 */ /* 0x008fea000383ffff */
[----:B------:R-:W-:Y:S05]  /*8e00*/  BRA `(.L_x_56) ;  /* 0xffffffa4000c7947 */ /* 0x000fea000383ffff */
.L_x_66:
[----:B--2---:R-:W-:-:S04]  /*8e10*/  MOV R5, UR5 ;  /* 0x0000000500057c02 */ /* 0x004fc80008000f00 */
[----:B------:R2:W3:Y:S03]  /*8e20*/  SYNCS.PHASECHK.TRANS64.TRYWAIT P0, [R5+URZ+0x8], R6 ;  /* 0x00000806050075a7 */ /* 0x0004e600080011ff */
[----:B---3--:R-:W-:Y:S05]  /*8e30*/  @!P0 NANOSLEEP.SYNCS 0x989680 ;  /* 0x009896800000895d */ /* 0x008fea0003900000 */
[----:B------:R-:W3:Y:S02]  /*8e40*/  @!P0 SYNCS.PHASECHK.TRANS64 P0, [R5+URZ+0x8], R6 ;  /* 0x00000806050085a7 */ /* 0x000ee400080010ff */
[----:B---3--:R-:W-:Y:S05]  /*8e50*/  @!P0 BRA `(.L_x_66) ;  /* 0xfffffffc00ec8947 */ /* 0x008fea000383ffff */
[----:B------:R-:W-:Y:S05]  /*8e60*/  BRA `(.L_x_65) ;  /* 0xffffffa400c07947 */ /* 0x000fea000383ffff */
.L_x_68:
[----:B------:R-:W-:Y:S01]  /*8e70*/  BSSY B0, `(.L_x_168) ;  /* 0x0000006000007945 */ /* 0x000fe20003800000 */
[----:B------:R-:W-:-:S07]  /*8e80*/  MOV R15, 0xffffffff ;  /* 0xffffffff000f7802 */ /* 0x000fce0000000f00 */
[----:B-12--5:R-:W-:Y:S05]  /*8e90*/  WARPSYNC.COLLECTIVE R15, `(.L_x_169) ;  /* 0x000000000f0c7348 */ /* 0x026fea0003c00000 */
[----:B------:R-:W-:Y:S02]  /*8ea0*/  ELECT P6, UR79, PT ;  /* 0x00000000004f782f */ /* 0x000fe400038c0000 */
[----:B------:R-:W-:Y:S01]  /*8eb0*/  MOV R14, UR79 ;  /* 0x0000004f000e7c02 */ /* 0x000fe20008000f00 */
[----:B-12--5:R-:W-:Y:S10]  /*8ec0*/  ENDCOLLECTIVE ;  /* 0x000000000000791b */ /* 0x026ff40003800000 */
.L_x_169:
[----:B------:R-:W-:Y:S05]  /*8ed0*/  BSYNC B0 ;  /* 0x0000000000007941 */ /* 0x000fea0003800000 */
.L_x_168:
[----:B------:R-:W-:Y:S01]  /*8ee0*/  PLOP3.LUT P0, PT, P6, PT, PT, 0x80, 0x8 ;  /* 0x000000000008781c */ /* 0x000fe2000370f070 */
[----:B------:R-:W-:-:S12]  /*8ef0*/  BRA `(.L_x_170) ;  /* 0xffffffa400ec7947 */ /* 0x000fd8000383ffff */
.L_x_70:
[----:B--2---:R-:W-:-:S04]  /*8f00*/  MOV R0, UR5 ;  /* 0x0000000500007c02 */ /* 0x004fc80008000f00 */
[----:B------:R2:W3:Y:S03]  /*8f10*/  SYNCS.PHASECHK.TRANS64.TRYWAIT P0, [R0+URZ+0x8], R4 ;  /* 0x00000804000075a7 */ /* 0x0004e600080011ff */
[----:B---3--:R-:W-:Y:S05]  /*8f20*/  @!P0 NANOSLEEP.SYNCS 0x989680 ;  /* 0x009896800000895d */ /* 0x008fea0003900000 */
[----:B------:R-:W3:Y:S02]  /*8f30*/  @!P0 SYNCS.PHASECHK.TRANS64 P0, [R0+URZ+0x8], R4 ;  /* 0x00000804000085a7 */ /* 0x000ee400080010ff */
[----:B---3--:R-:W-:Y:S05]  /*8f40*/  @!P0 BRA `(.L_x_70) ;  /* 0xfffffffc00ec8947 */ /* 0x008fea000383ffff */
[----:B------:R-:W-:Y:S05]  /*8f50*/  BRA `(.L_x_69) ;  /* 0xffffffa400f07947 */ /* 0x000fea000383ffff */
.L_x_71:
[----:B-1----:R1:W2:Y:S02]  /*8f60*/  SYNCS.PHASECHK.TRANS64.TRYWAIT P0, [R0+URZ+0x90], R4 ;  /* 0x00009004000075a7 */ /* 0x0022a400080011ff */
[----:B--2---:R-:W-:Y:S05]  /*8f70*/  @!P0 NANOSLEEP.SYNCS 0x989680 ;  /* 0x009896800000895d */ /* 0x004fea0003900000 */
[----:B------:R-:W2:Y:S02]  /*8f80*/  @!P0 SYNCS.PHASECHK.TRANS64 P0, [R0+URZ+0x90], R4 ;  /* 0x00009004000085a7 */ /* 0x000ea400080010ff */
[----:B--2---:R-:W-:Y:S05]  /*8f90*/  @!P0 BRA `(.L_x_71) ;  /* 0xfffffffc00f08947 */ /* 0x004fea000383ffff */
[----:B------:R-:W-:Y:S05]  /*8fa0*/  BRA `(.L_x_171) ;  /* 0xffffffa800fc7947 */ /* 0x000fea000383ffff */
.L_x_73:
[----:B------:R-:W-:-:S07]  /*8fb0*/  MOV R0, UR46 ;  /* 0x0000002e00007c02 */ /* 0x000fce0008000f00 */
.L_x_172:
[----:B-1----:R1:W2:Y:S02]  /*8fc0*/  SYNCS.PHASECHK.TRANS64.TRYWAIT P0, [R0+URZ+0xd0], R4 ;  /* 0x0000d004000075a7 */ /* 0x0022a400080011ff */
[----:B--2---:R-:W-:Y:S05]  /*8fd0*/  @!P0 NANOSLEEP.SYNCS 0x989680 ;  /* 0x009896800000895d */ /* 0x004fea0003900000 */
[----:B------:R-:W2:Y:S02]  /*8fe0*/  @!P0 SYNCS.PHASECHK.TRANS64 P0, [R0+URZ+0xd0], R4 ;  /* 0x0000d004000085a7 */ /* 0x000ea400080010ff */
[----:B--2---:R-:W-:Y:S05]  /*8ff0*/  @!P0 BRA `(.L_x_172) ;  /* 0xfffffffc00f08947 */ /* 0x004fea000383ffff */
[----:B------:R-:W-:Y:S05]  /*9000*/  BRA `(.L_x_173) ;  /* 0xffffffac00487947 */ /* 0x000fea000383ffff */
.L_x_76:
[----:B------:R-:W-:Y:S07]  /*9010*/  MOV R0, UR7 ;  /* 0x0000000700007c02 */ /* 0x000fee0008000f00 */
.L_x_174:
[----:B-1----:R1:W2:Y:S02]  /*9020*/  SYNCS.PHASECHK.TRANS64.TRYWAIT P0, [R0+URZ], R4 ;  /* 0x00000004000075a7 */ /* 0x0022a400080011ff */
[----:B--2---:R-:W-:Y:S05]  /*9030*/  @!P0 NANOSLEEP.SYNCS 0x989680 ;  /* 0x009896800000895d */ /* 0x004fea0003900000 */
[----:B------:R-:W2:Y:S02]  /*9040*/  @!P0 SYNCS.PHASECHK.TRANS64 P0, [R0+URZ], R4 ;  /* 0x00000004000085a7 */ /* 0x000ea400080010ff */
[----:B--2---:R-:W-:Y:S05]  /*9050*/  @!P0 BRA `(.L_x_174) ;  /* 0xfffffffc00f08947 */ /* 0x004fea000383ffff */
[----:B------:R-:W-:Y:S05]  /*9060*/  BRA `(.L_x_75) ;  /* 0xffffffac005c7947 */ /* 0x000fea000383ffff */
.L_x_80:
[----:B-1----:R-:W-:-:S07]  /*9070*/  MOV R0, UR4 ;  /* 0x0000000400007c02 */ /* 0x002fce0008000f00 */
.L_x_175:
[----:B-1----:R1:W2:Y:S02]  /*9080*/  SYNCS.PHASECHK.TRANS64.TRYWAIT P0, [R0+URZ], R2 ;  /* 0x00000002000075a7 */ /* 0x0022a400080011ff */
[----:B--2---:R-:W-:Y:S05]  /*9090*/  @!P0 NANOSLEEP.SYNCS 0x989680 ;  /* 0x009896800000895d */ /* 0x004fea0003900000 */
[----:B------:R-:W2:Y:S02]  /*90a0*/  @!P0 SYNCS.PHASECHK.TRANS64 P0, [R0+URZ], R2 ;  /* 0x00000002000085a7 */ /* 0x000ea400080010ff */
[----:B--2---:R-:W-:Y:S05]  /*90b0*/  @!P0 BRA `(.L_x_175) ;  /* 0xfffffffc00f08947 */ /* 0x004fea000383ffff */
[----:B------:R-:W-:Y:S05]  /*90c0*/  BRA `(.L_x_176) ;  /* 0xffffffb000a07947 */ /* 0x000fea000383ffff */
.L_x_81:
[----:B------:R-:W-:-:S07]  /*90d0*/  MOV R0, UR5 ;  /* 0x0000000500007c02 */ /* 0x000fce0008000f00 */
.L_x_177:
[----:B-1----:R1:W2:Y:S02]  /*90e0*/  SYNCS.PHASECHK.TRANS64.TRYWAIT P0, [R0+URZ], R3 ;  /* 0x00000003000075a7 */ /* 0x0022a400080011ff */
[----:B--2---:R-:W-:Y:S05]  /*90f0*/  @!P0 NANOSLEEP.SYNCS 0x989680 ;  /* 0x009896800000895d */ /* 0x004fea0003900000 */
[----:B------:R-:W2:Y:S02]  /*9100*/  @!P0 SYNCS.PHASECHK.TRANS64 P0, [R0+URZ], R3 ;  /* 0x00000003000085a7 */ /* 0x000ea400080010ff */
[----:B--2---:R-:W-:Y:S05]  /*9110*/  @!P0 BRA `(.L_x_177) ;  /* 0xfffffffc00f08947 */ /* 0x004fea000383ffff */
[----:B------:R-:W-:Y:S05]  /*9120*/  BRA `(.L_x_178) ;  /* 0xffffffb000ac7947 */ /* 0x000fea000383ffff */
.L_x_82:
[----:B------:R-:W-:-:S07]  /*9130*/  MOV R0, UR5 ;  /* 0x0000000500007c02 */ /* 0x000fce0008000f00 */
.L_x_179:
[----:B-1----:R1:W2:Y:S02]  /*9140*/  SYNCS.PHASECHK.TRANS64.TRYWAIT P0, [R0+URZ], R3 ;  /* 0x00000003000075a7 */ /* 0x0022a400080011ff */
[----:B--2---:R-:W-:Y:S05]  /*9150*/  @!P0 NANOSLEEP.SYNCS 0x989680 ;  /* 0x009896800000895d */ /* 0x004fea0003900000 */
[----:B------:R-:W2:Y:S02]  /*9160*/  @!P0 SYNCS.PHASECHK.TRANS64 P0, [R0+URZ], R3 ;  /* 0x00000003000085a7 */ /* 0x000ea400080010ff */
[----:B--2---:R-:W-:Y:S05]  /*9170*/  @!P0 BRA `(.L_x_179) ;  /* 0xfffffffc00f08947 */ /* 0x004fea000383ffff */
[----:B------:R-:W-:Y:S05]  /*9180*/  BRA `(.L_x_180) ;  /* 0xffffffb000b87947 */ /* 0x000fea000383ffff */
.L_x_85:
[----:B------:R-:W-:-:S07]  /*9190*/  MOV R0, UR41 ;  /* 0x0000002900007c02 */ /* 0x000fce0008000f00 */
.L_x_181:
[----:B-1----:R1:W2:Y:S02]  /*91a0*/  SYNCS.PHASECHK.TRANS64.TRYWAIT P1, [R0+URZ+0x110], R2 ;  /* 0x00011002000075a7 */ /* 0x0022a400080211ff */
[----:B--2---:R-:W-:Y:S05]  /*91b0*/  @!P1 NANOSLEEP.SYNCS 0x989680 ;  /* 0x009896800000995d */ /* 0x004fea0003900000 */
[----:B------:R-:W2:Y:S02]  /*91c0*/  @!P1 SYNCS.PHASECHK.TRANS64 P1, [R0+URZ+0x110], R2 ;  /* 0x00011002000095a7 */ /* 0x000ea400080210ff */
[----:B--2---:R-:W-:Y:S05]  /*91d0*/  @!P1 BRA `(.L_x_181) ;  /* 0xfffffffc00f09947 */ /* 0x004fea000383ffff */
[----:B------:R-:W-:Y:S05]  /*91e0*/  BRA `(.L_x_182) ;  /* 0xffffffb400047947 */ /* 0x000fea000383ffff */
.L_x_90:
[----:B---3--:R3:W4:Y:S02]  /*91f0*/  SYNCS.PHASECHK.TRANS64.TRYWAIT P0, [R12+URZ+0x90], R0 ;  /* 0x000090000c0075a7 */ /* 0x00872400080011ff */
[----:B----4-:R-:W-:Y:S05]  /*9200*/  @!P0 NANOSLEEP.SYNCS 0x989680 ;  /* 0x009896800000895d */ /* 0x010fea0003900000 */
[----:B------:R-:W4:Y:S02]  /*9210*/  @!P0 SYNCS.PHASECHK.TRANS64 P0, [R12+URZ+0x90], R0 ;  /* 0x000090000c0085a7 */ /* 0x000f2400080010ff */
[----:B----4-:R-:W-:Y:S05]  /*9220*/  @!P0 BRA `(.L_x_90) ;  /* 0xfffffffc00f08947 */ /* 0x010fea000383ffff */
[----:B------:R-:W-:Y:S05]  /*9230*/  BRA `(.L_x_183) ;  /* 0xffffffb8002c7947 */ /* 0x000fea000383ffff */
.L_x_93:
[----:B-1----:R-:W-:Y:S07]  /*9240*/  MOV R0, UR21 ;  /* 0x0000001500007c02 */ /* 0x002fee0008000f00 */
.L_x_184:
[----:B-1----:R1:W3:Y:S02]  /*9250*/  SYNCS.PHASECHK.TRANS64.TRYWAIT P2, [R0+URZ+0x88], R6 ;  /* 0x00008806000075a7 */ /* 0x0022e400080411ff */
[----:B---3--:R-:W-:Y:S05]  /*9260*/  @!P2 NANOSLEEP.SYNCS 0x989680 ;  /* 0x009896800000a95d */ /* 0x008fea0003900000 */
[----:B------:R-:W3:Y:S02]  /*9270*/  @!P2 SYNCS.PHASECHK.TRANS64 P2, [R0+URZ+0x88], R6 ;  /* 0x000088060000a5a7 */ /* 0x000ee400080410ff */
[----:B---3--:R-:W-:Y:S05]  /*9280*/  @!P2 BRA `(.L_x_184) ;  /* 0xfffffffc00f0a947 */ /* 0x008fea000383ffff */
[----:B------:R-:W-:Y:S05]  /*9290*/  BRA `(.L_x_92) ;  /* 0xffffffbc00947947 */ /* 0x000fea000383ffff */
.L_x_96:
[----:B------:R-:W-:Y:S07]  /*92a0*/  MOV R0, UR21 ;  /* 0x0000001500007c02 */ /* 0x000fee0008000f00 */
.L_x_185:
[----:B-1----:R1:W3:Y:S02]  /*92b0*/  SYNCS.PHASECHK.TRANS64.TRYWAIT P0, [R0+URZ+0x60], R9 ;  /* 0x00006009000075a7 */ /* 0x0022e400080011ff */
[----:B---3--:R-:W-:Y:S05]  /*92c0*/  @!P0 NANOSLEEP.SYNCS 0x989680 ;  /* 0x009896800000895d */ /* 0x008fea0003900000 */
[----:B------:R-:W3:Y:S02]  /*92d0*/  @!P0 SYNCS.PHASECHK.TRANS64 P0, [R0+URZ+0x60], R9 ;  /* 0x00006009000085a7 */ /* 0x000ee400080010ff */
[----:B---3--:R-:W-:Y:S05]  /*92e0*/  @!P0 BRA `(.L_x_185) ;  /* 0xfffffffc00f08947 */ /* 0x008fea000383ffff */
[----:B------:R-:W-:Y:S05]  /*92f0*/  BRA `(.L_x_186) ;  /* 0xffffffbc00f07947 */ /* 0x000fea000383ffff */
.L_x_97:
[----:B------:R-:W-:Y:S07]  /*9300*/  MOV R0, UR21 ;  /* 0x0000001500007c02 */ /* 0x000fee0008000f00 */
.L_x_187:
[----:B-1----:R1:W3:Y:S02]  /*9310*/  SYNCS.PHASECHK.TRANS64.TRYWAIT P0, [R0+URZ+0x68], R9 ;  /* 0x00006809000075a7 */ /* 0x0022e400080011ff */
[----:B---3--:R-:W-:Y:S05]  /*9320*/  @!P0 NANOSLEEP.SYNCS 0x989680 ;  /* 0x009896800000895d */ /* 0x008fea0003900000 */
[----:B------:R-:W3:Y:S02]  /*9330*/  @!P0 SYNCS.PHASECHK.TRANS64 P0, [R0+URZ+0x68], R9 ;  /* 0x00006809000085a7 */ /* 0x000ee400080010ff */
[----:B---3--:R-:W-:Y:S05]  /*9340*/  @!P0 BRA `(.L_x_187) ;  /* 0xfffffffc00f08947 */ /* 0x008fea000383ffff */
[----:B------:R-:W-:Y:S05]  /*9350*/  BRA `(.L_x_188) ;  /* 0xffffffc0002c7947 */ /* 0x000fea000383ffff */
.L_x_98:
[----:B------:R-:W-:Y:S07]  /*9360*/  MOV R0, UR21 ;  /* 0x0000001500007c02 */ /* 0x000fee0008000f00 */
.L_x_189:
[----:B-1----:R1:W3:Y:S02]  /*9370*/  SYNCS.PHASECHK.TRANS64.TRYWAIT P0, [R0+URZ+0x70], R9 ;  /* 0x00007009000075a7 */ /* 0x0022e400080011ff */
[----:B---3--:R-:W-:Y:S05]  /*9380*/  @!P0 NANOSLEEP.SYNCS 0x989680 ;  /* 0x009896800000895d */ /* 0x008fea0003900000 */
[----:B------:R-:W3:Y:S02]  /*9390*/  @!P0 SYNCS.PHASECHK.TRANS64 P0, [R0+URZ+0x70], R9 ;  /* 0x00007009000085a7 */ /* 0x000ee400080010ff */
[----:B---3--:R-:W-:Y:S05]  /*93a0*/  @!P0 BRA `(.L_x_189) ;  /* 0xfffffffc00f08947 */ /* 0x008fea000383ffff */
[----:B------:R-:W-:Y:S05]  /*93b0*/  BRA `(.L_x_190) ;  /* 0xffffffc000747947 */ /* 0x000fea000383ffff */
.L_x_99:
[----:B------:R-:W-:Y:S07]  /*93c0*/  MOV R0, UR21 ;  /* 0x0000001500007c02 */ /* 0x000fee0008000f00 */
.L_x_191:
[----:B-1----:R1:W3:Y:S02]  /*93d0*/  SYNCS.PHASECHK.TRANS64.TRYWAIT P0, [R0+URZ+0x78], R9 ;  /* 0x00007809000075a7 */ /* 0x0022e400080011ff */
[----:B---3--:R-:W-:Y:S05]  /*93e0*/  @!P0 NANOSLEEP.SYNCS 0x989680 ;  /* 0x009896800000895d */ /* 0x008fea0003900000 */
[----:B------:R-:W3:Y:S02]  /*93f0*/  @!P0 SYNCS.PHASECHK.TRANS64 P0, [R0+URZ+0x78], R9 ;  /* 0x00007809000085a7 */ /* 0x000ee400080010ff */
[----:B---3--:R-:W-:Y:S05]  /*9400*/  @!P0 BRA `(.L_x_191) ;  /* 0xfffffffc00f08947 */ /* 0x008fea000383ffff */
[----:B------:R-:W-:Y:S05]  /*9410*/  BRA `(.L_x_192) ;  /* 0xffffffc000b87947 */ /* 0x000fea000383ffff */
.L_x_101:
[----:B------:R-:W-:-:S07]  /*9420*/  MOV R0, UR21 ;  /* 0x0000001500007c02 */ /* 0x000fce0008000f00 */
.L_x_193:
[----:B-1----:R1:W4:Y:S02]  /*9430*/  SYNCS.PHASECHK.TRANS64.TRYWAIT P0, [R0+URZ+0x60], R2 ;  /* 0x00006002000075a7 */ /* 0x00232400080011ff */
[----:B----4-:R-:W-:Y:S05]  /*9440*/  @!P0 NANOSLEEP.SYNCS 0x989680 ;  /* 0x009896800000895d */ /* 0x010fea0003900000 */
[----:B------:R-:W4:Y:S02]  /*9450*/  @!P0 SYNCS.PHASECHK.TRANS64 P0, [R0+URZ+0x60], R2 ;  /* 0x00006002000085a7 */ /* 0x000f2400080010ff */
[----:B----4-:R-:W-:Y:S05]  /*9460*/  @!P0 BRA `(.L_x_193) ;  /* 0xfffffffc00f08947 */ /* 0x010fea000383ffff */
[----:B------:R-:W-:Y:S05]  /*9470*/  BRA `(.L_x_194) ;  /* 0xffffffc4002c7947 */ /* 0x000fea000383ffff */
.L_x_102:
[----:B-1----:R-:W-:-:S07]  /*9480*/  MOV R0, UR21 ;  /* 0x0000001500007c02 */ /* 0x002fce0008000f00 */
.L_x_195:
[----:B-1----:R1:W4:Y:S02]  /*9490*/  SYNCS.PHASECHK.TRANS64.TRYWAIT P0, [R0+URZ+0x68], R2 ;  /* 0x00006802000075a7 */ /* 0x00232400080011ff */
[----:B----4-:R-:W-:Y:S05]  /*94a0*/  @!P0 NANOSLEEP.SYNCS 0x989680 ;  /* 0x009896800000895d */ /* 0x010fea0003900000 */
[----:B------:R-:W4:Y:S02]  /*94b0*/  @!P0 SYNCS.PHASECHK.TRANS64 P0, [R0+URZ+0x68], R2 ;  /* 0x00006802000085a7 */ /* 0x000f2400080010ff */
[----:B----4-:R-:W-:Y:S05]  /*94c0*/  @!P0 BRA `(.L_x_195) ;  /* 0xfffffffc00f08947 */ /* 0x010fea000383ffff */
[----:B------:R-:W-:Y:S05]  /*94d0*/  BRA `(.L_x_196) ;  /* 0xffffffc4001c7947 */ /* 0x000fea000383ffff */
.L_x_103:
[----:B-1----:R-:W-:-:S07]  /*94e0*/  MOV R0, UR21 ;  /* 0x0000001500007c02 */ /* 0x002fce0008000f00 */
.L_x_197:
[----:B-1----:R1:W4:Y:S02]  /*94f0*/  SYNCS.PHASECHK.TRANS64.TRYWAIT P0, [R0+URZ+0x70], R2 ;  /* 0x00007002000075a7 */ /* 0x00232400080011ff */
[----:B----4-:R-:W-:Y:S05]  /*9500*/  @!P0 NANOSLEEP.SYNCS 0x989680 ;  /* 0x009896800000895d */ /* 0x010fea0003900000 */
[----:B------:R-:W4:Y:S02]  /*9510*/  @!P0 SYNCS.PHASECHK.TRANS64 P0, [R0+URZ+0x70], R2 ;  /* 0x00007002000085a7 */ /* 0x000f2400080010ff */
[----:B----4-:R-:W-:Y:S05]  /*9520*/  @!P0 BRA `(.L_x_197) ;  /* 0xfffffffc00f08947 */ /* 0x010fea000383ffff */
[----:B------:R-:W-:Y:S05]  /*9530*/  BRA `(.L_x_198) ;  /* 0xffffffc4000c7947 */ /* 0x000fea000383ffff */
.L_x_105:
[----:B--2---:R2:W3:Y:S02]  /*9540*/  SYNCS.PHASECHK.TRANS64.TRYWAIT P0, [R3+URZ+0x90], R0 ;  /* 0x00009000030075a7 */ /* 0x0044e400080011ff */
[----:B---3--:R-:W-:Y:S05]  /*9550*/  @!P0 NANOSLEEP.SYNCS 0x989680 ;  /* 0x009896800000895d */ /* 0x008fea0003900000 */
[----:B------:R-:W3:Y:S02]  /*9560*/  @!P0 SYNCS.PHASECHK.TRANS64 P0, [R3+URZ+0x90], R0 ;  /* 0x00009000030085a7 */ /* 0x000ee400080010ff */
[----:B---3--:R-:W-:Y:S05]  /*9570*/  @!P0 BRA `(.L_x_105) ;  /* 0xfffffffc00f08947 */ /* 0x008fea000383ffff */
[----:B------:R-:W-:Y:S05]  /*9580*/  BRA `(.L_x_199) ;  /* 0xffffffc400c87947 */ /* 0x000fea000383ffff */
.L_x_116:
[----:B-1----:R-:W-:Y:S04]  /*9590*/  MOV R2, UR44 ;  /* 0x0000002c00027c02 */ /* 0x002fe80008000f00 */
[----:B------:R1:W2:Y:S03]  /*95a0*/  SYNCS.PHASECHK.TRANS64.TRYWAIT P0, [R2+URZ+0x40], R3 ;  /* 0x00004003020075a7 */ /* 0x0002a600080011ff */
[----:B--2---:R-:W-:Y:S05]  /*95b0*/  @!P0 NANOSLEEP.SYNCS 0x989680 ;  /* 0x009896800000895d */ /* 0x004fea0003900000 */
[----:B------:R-:W2:Y:S02]  /*95c0*/  @!P0 SYNCS.PHASECHK.TRANS64 P0, [R2+URZ+0x40], R3 ;  /* 0x00004003020085a7 */ /* 0x000ea400080010ff */
[----:B--2---:R-:W-:Y:S05]  /*95d0*/  @!P0 BRA `(.L_x_116) ;  /* 0xfffffffc00ec8947 */ /* 0x004fea000383ffff */
[----:B------:R-:W-:Y:S05]  /*95e0*/  BRA `(.L_x_115) ;  /* 0xffffffd4001c7947 */ /* 0x000fea000383ffff */
.L_x_118:
[----:B-1----:R1:W3:Y:S02]  /*95f0*/  SYNCS.PHASECHK.TRANS64.TRYWAIT P1, [R71+URZ+0xb0], R0 ;  /* 0x0000b000470075a7 */ /* 0x0022e400080211ff */
[----:B---3--:R-:W-:Y:S05]  /*9600*/  @!P1 NANOSLEEP.SYNCS 0x989680 ;  /* 0x009896800000995d */ /* 0x008fea0003900000 */
[----:B------:R-:W3:Y:S02]  /*9610*/  @!P1 SYNCS.PHASECHK.TRANS64 P1, [R71+URZ+0xb0], R0 ;  /* 0x0000b000470095a7 */ /* 0x000ee400080210ff */
[----:B---3--:R-:W-:Y:S05]  /*9620*/  @!P1 BRA `(.L_x_118) ;  /* 0xfffffffc00f09947 */ /* 0x008fea000383ffff */
[----:B------:R-:W-:Y:S05]  /*9630*/  BRA `(.L_x_117) ;  /* 0xffffffd400447947 */ /* 0x000fea000383ffff */
.L_x_127:
[----:B-1----:R1:W3:Y:S02]  /*9640*/  SYNCS.PHASECHK.TRANS64.TRYWAIT P0, [R2+URZ+0x40], R0 ;  /* 0x00004000020075a7 */ /* 0x0022e400080011ff */
[----:B---3--:R-:W-:Y:S05]  /*9650*/  @!P0 NANOSLEEP.SYNCS 0x989680 ;  /* 0x009896800000895d */ /* 0x008fea0003900000 */
[----:B------:R-:W3:Y:S02]  /*9660*/  @!P0 SYNCS.PHASECHK.TRANS64 P0, [R2+URZ+0x40], R0 ;  /* 0x00004000020085a7 */ /* 0x000ee400080010ff */
[----:B---3--:R-:W-:Y:S05]  /*9670*/  @!P0 BRA `(.L_x_127) ;  /* 0xfffffffc00f08947 */ /* 0x008fea000383ffff */
[----:B------:R-:W-:Y:S05]  /*9680*/  BRA `(.L_x_126) ;  /* 0xffffffd800e07947 */ /* 0x000fea000383ffff */
.L_x_135:
[----:B-1----:R1:W3:Y:S02]  /*9690*/  SYNCS.PHASECHK.TRANS64.TRYWAIT P0, [R0+URZ+0x40], R6 ;  /* 0x00004006000075a7 */ /* 0x0022e400080011ff */
[----:B---3--:R-:W-:Y:S05]  /*96a0*/  @!P0 NANOSLEEP.SYNCS 0x989680 ;  /* 0x009896800000895d */ /* 0x008fea0003900000 */
[----:B------:R-:W3:Y:S02]  /*96b0*/  @!P0 SYNCS.PHASECHK.TRANS64 P0, [R0+URZ+0x40], R6 ;  /* 0x00004006000085a7 */ /* 0x000ee400080010ff */
[----:B---3--:R-:W-:Y:S05]  /*96c0*/  @!P0 BRA `(.L_x_135) ;  /* 0xfffffffc00f08947 */ /* 0x008fea000383ffff */
[----:B------:R-:W-:Y:S05]  /*96d0*/  BRA `(.L_x_134) ;  /* 0xffffffe000a47947 */ /* 0x000fea000383ffff */
.L_x_143:
[----:B-1----:R1:W3:Y:S02]  /*96e0*/  SYNCS.PHASECHK.TRANS64.TRYWAIT P0, [R0+URZ+0x40], R5 ;  /* 0x00004005000075a7 */ /* 0x0022e400080011ff */
[----:B---3--:R-:W-:Y:S05]  /*96f0*/  @!P0 NANOSLEEP.SYNCS 0x989680 ;  /* 0x009896800000895d */ /* 0x008fea0003900000 */
[----:B------:R-:W3:Y:S02]  /*9700*/  @!P0 SYNCS.PHASECHK.TRANS64 P0, [R0+URZ+0x40], R5 ;  /* 0x00004005000085a7 */ /* 0x000ee400080010ff */
[----:B---3--:R-:W-:Y:S05]  /*9710*/  @!P0 BRA `(.L_x_143) ;  /* 0xfffffffc00f08947 */ /* 0x008fea000383ffff */
[----:B------:R-:W-:Y:S05]  /*9720*/  BRA `(.L_x_142) ;  /* 0xffffffe800687947 */ /* 0x000fea000383ffff */
        .weak           $__internal_0_$__cuda_sm10x_tcgen05_guardrail_trap_col_being_dealloced_not_returned_by_alloc
        .type           $__internal_0_$__cuda_sm10x_tcgen05_guardrail_trap_col_being_dealloced_not_returned_by_alloc,@function
        .size           $__internal_0_$__cuda_sm10x_tcgen05_guardrail_trap_col_being_dealloced_not_returned_by_alloc,($__internal_1_$__cuda_sm10x_tcgen05_guardrail_trap_phase_invalid_during_alloc - $__internal_0_$__cuda_sm10x_tcgen05_guardrail_trap_col_being_dealloced_not_returned_by_alloc)
$__internal_0_$__cuda_sm10x_tcgen05_guardrail_trap_col_being_dealloced_not_returned_by_alloc:
[----:B------:R-:W-:Y:S05]  /*9730*/  BPT.TRAP 0x1 ;  /* 0x000000040000795c */ /* 0x000fea0000300000 */
[----:B------:R-:W-:-:S04]  /*9740*/  HFMA2 R3, -RZ, RZ, 0, 0 ;  /* 0x00000000ff037431 */ /* 0x000fc800000001ff */
[----:B------:R-:W-:Y:S05]  /*9750*/  RET.REL.NODEC R2 `(_ZN7cutlass13device_kernelINS_4gemm6kernel13GemmUniversalIN4cute5tupleIJiiiiEEENS1_10collective13CollectiveMmaINS1_35MainloopSm100TmaUmmaWarpSpecializedILi4ELi2ELi4ENS5_IJNS4_1CILi2EEENSA_ILi4EEENSA_ILi1EEEEEEEENS5_IJNSA_ILi256EEENSA_ILi64EEESH_EEEfNS5_IJlSD_lEEEfSJ_NS4_8TiledMMAINS4_8MMA_AtomIJNS4_23SM100_MMA_TF32_2x1SM_SSINS_10tfloat32_tESN_fLi256ELi64ELNS4_4UMMA5MajorE0ELSP_0ELNSO_7ScaleInE0ELSQ_0EEEEEENS4_6LayoutINS5_IJSD_SD_SD_EEENS5_IJNSA_ILi0EEESV_SV_EEEEENS5_IJNS4_10UnderscoreESY_SY_EEEEENS4_28SM100_TMA_2SM_LOAD_MULTICASTENS4_14ComposedLayoutINS4_7SwizzleILi3ELi4ELi3EEENS4_18smem_ptr_flag_bitsILi32EEENST_INS5_IJNSA_ILi8EEENSA_ILi32EEEEEENS5_IJS18_SD_EEEEEEEvNS4_8identityENS4_18SM100_TMA_2SM_LOADES1C_vS1D_EENS_8epilogue10collective18CollectiveEpilogueINS1G_23Sm100TmaWarpSpecializedILi4ELi2ELi16ELb1ELb0EEEJNS5_IJNSA_ILi128EEESH_SH_EEENS5_IJNST_IS1L_SD_EENST_INSA_ILi16EEESD_EEEEEfSJ_fSJ_NS1G_6fusion15FusionCallbacksIS1K_NS1R_17LinearCombinationIffffLNS_15FloatRoundStyleE2EEES1M_S1Q_JEEENS4_5SM1004TMEM4LOAD26SM100_TMEM_LOAD_32dp32b16xENS4_13SM90_TMA_LOADENS12_INS13_ILi2ELi4ELi3EEES16_NST_INS5_IJS17_S1O_EEENS5_IJS1O_SD_EEEEEEENS4_39AutoVectorizingCopyWithAssumedAlignmentILi128EEENS4_14SM90_TMA_STOREES26_S28_S28_EEEvvEEEEvNT_6ParamsE) ;  /* 0xffffff6802287950 */ /* 0x000fea0003c3ffff */
        .weak           $__internal_1_$__cuda_sm10x_tcgen05_guardrail_trap_phase_invalid_during_alloc
        .type           $__internal_1_$__cuda_sm10x_tcgen05_guardrail_trap_phase_invalid_during_alloc,@function
        .size           $__internal_1_$__cuda_sm10x_tcgen05_guardrail_trap_phase_invalid_during_alloc,($__internal_2_$__cuda_sm10x_tcgen05_guardrail_trap_unallocated_columns_being_dealloced - $__internal_1_$__cuda_sm10x_tcgen05_guardrail_trap_phase_invalid_during_alloc)
$__internal_1_$__cuda_sm10x_tcgen05_guardrail_trap_phase_invalid_during_alloc:
[----:B------:R-:W-:Y:S05]  /*9760*/  BPT.TRAP 0x1 ;  /* 0x000000040000795c */ /* 0x000fea0000300000 */
[----:B------:R-:W-:-:S04]  /*9770*/  MOV R5, 0x0 ;  /* 0x0000000000057802 */ /* 0x000fc80000000f00 */
[----:B------:R-:W-:Y:S05]  /*9780*/  RET.REL.NODEC R4 `(_ZN7cutlass13device_kernelINS_4gemm6kernel13GemmUniversalIN4cute5tupleIJiiiiEEENS1_10collective13CollectiveMmaINS1_35MainloopSm100TmaUmmaWarpSpecializedILi4ELi2ELi4ENS5_IJNS4_1CILi2EEENSA_ILi4EEENSA_ILi1EEEEEEEENS5_IJNSA_ILi256EEENSA_ILi64EEESH_EEEfNS5_IJlSD_lEEEfSJ_NS4_8TiledMMAINS4_8MMA_AtomIJNS4_23SM100_MMA_TF32_2x1SM_SSINS_10tfloat32_tESN_fLi256ELi64ELNS4_4UMMA5MajorE0ELSP_0ELNSO_7ScaleInE0ELSQ_0EEEEEENS4_6LayoutINS5_IJSD_SD_SD_EEENS5_IJNSA_ILi0EEESV_SV_EEEEENS5_IJNS4_10UnderscoreESY_SY_EEEEENS4_28SM100_TMA_2SM_LOAD_MULTICASTENS4_14ComposedLayoutINS4_7SwizzleILi3ELi4ELi3EEENS4_18smem_ptr_flag_bitsILi32EEENST_INS5_IJNSA_ILi8EEENSA_ILi32EEEEEENS5_IJS18_SD_EEEEEEEvNS4_8identityENS4_18SM100_TMA_2SM_LOADES1C_vS1D_EENS_8epilogue10collective18CollectiveEpilogueINS1G_23Sm100TmaWarpSpecializedILi4ELi2ELi16ELb1ELb0EEEJNS5_IJNSA_ILi128EEESH_SH_EEENS5_IJNST_IS1L_SD_EENST_INSA_ILi16EEESD_EEEEEfSJ_fSJ_NS1G_6fusion15FusionCallbacksIS1K_NS1R_17LinearCombinationIffffLNS_15FloatRoundStyleE2EEES1M_S1Q_JEEENS4_5SM1004TMEM4LOAD26SM100_TMEM_LOAD_32dp32b16xENS4_13SM90_TMA_LOADENS12_INS13_ILi2ELi4ELi3EEES16_NST_INS5_IJS17_S1O_EEENS5_IJS1O_SD_EEEEEEENS4_39AutoVectorizingCopyWithAssumedAlignmentILi128EEENS4_14SM90_TMA_STOREES26_S28_S28_EEEvvEEEEvNT_6ParamsE) ;  /* 0xffffff68041c7950 */ /* 0x000fea0003c3ffff */
        .weak           $__internal_2_$__cuda_sm10x_tcgen05_guardrail_trap_unallocated_columns_being_dealloced
        .type           $__internal_2_$__cuda_sm10x_tcgen05_guardrail_trap_unallocated_columns_being_dealloced,@function
        .size           $__internal_2_$__cuda_sm10x_tcgen05_guardrail_trap_unallocated_columns_being_dealloced,(.L_x_201 - $__internal_2_$__cuda_sm10x_tcgen05_guardrail_trap_unallocated_columns_being_dealloced)
$__internal_2_$__cuda_sm10x_tcgen05_guardrail_trap_unallocated_columns_being_dealloced:
[----:B------:R-:W-:Y:S05]  /*9790*/  BPT.TRAP 0x1 ;  /* 0x000000040000795c */ /* 0x000fea0000300000 */
[----:B------:R-:W-:-:S04]  /*97a0*/  HFMA2 R3, -RZ, RZ, 0, 0 ;  /* 0x00000000ff037431 */ /* 0x000fc800000001ff */
[----:B------:R-:W-:Y:S05]  /*97b0*/  RET.REL.NODEC R2 `(_ZN7cutlass13device_kernelINS_4gemm6kernel13GemmUniversalIN4cute5tupleIJiiiiEEENS1_10collective13CollectiveMmaINS1_35MainloopSm100TmaUmmaWarpSpecializedILi4ELi2ELi4ENS5_IJNS4_1CILi2EEENSA_ILi4EEENSA_ILi1EEEEEEEENS5_IJNSA_ILi256EEENSA_ILi64EEESH_EEEfNS5_IJlSD_lEEEfSJ_NS4_8TiledMMAINS4_8MMA_AtomIJNS4_23SM100_MMA_TF32_2x1SM_SSINS_10tfloat32_tESN_fLi256ELi64ELNS4_4UMMA5MajorE0ELSP_0ELNSO_7ScaleInE0ELSQ_0EEEEEENS4_6LayoutINS5_IJSD_SD_SD_EEENS5_IJNSA_ILi0EEESV_SV_EEEEENS5_IJNS4_10UnderscoreESY_SY_EEEEENS4_28SM100_TMA_2SM_LOAD_MULTICASTENS4_14ComposedLayoutINS4_7SwizzleILi3ELi4ELi3EEENS4_18smem_ptr_flag_bitsILi32EEENST_INS5_IJNSA_ILi8EEENSA_ILi32EEEEEENS5_IJS18_SD_EEEEEEEvNS4_8identityENS4_18SM100_TMA_2SM_LOADES1C_vS1D_EENS_8epilogue10collective18CollectiveEpilogueINS1G_23Sm100TmaWarpSpecializedILi4ELi2ELi16ELb1ELb0EEEJNS5_IJNSA_ILi128EEESH_SH_EEENS5_IJNST_IS1L_SD_EENST_INSA_ILi16EEESD_EEEEEfSJ_fSJ_NS1G_6fusion15FusionCallbacksIS1K_NS1R_17LinearCombinationIffffLNS_15FloatRoundStyleE2EEES1M_S1Q_JEEENS4_5SM1004TMEM4LOAD26SM100_TMEM_LOAD_32dp32b16xENS4_13SM90_TMA_LOADENS12_INS13_ILi2ELi4ELi3EEES16_NST_INS5_IJS17_S1O_EEENS5_IJS1O_SD_EEEEEEENS4_39AutoVectorizingCopyWithAssumedAlignmentILi128EEENS4_14SM90_TMA_STOREES26_S28_S28_EEEvvEEEEvNT_6ParamsE) ;  /* 0xffffff6802107950 */ /* 0x000fea0003c3ffff */
.L_x_200:
[----:B------:R-:W-:-:S00]  /*97c0*/  BRA `(.L_x_200) ;  /* 0xfffffffc00fc7947 */ /* 0x000fc0000383ffff */
[----:B------:R-:W-:-:S00]  /*97d0*/  NOP ;  /* 0x0000000000007918 */ /* 0x000fc00000000000 */
        /* <DEDUP_REMOVED lines=10> */
.L_x_201:


//--------------------- .nv.global.init           --------------------------
	.section	.nv.global.init,"aw",@progbits
.nv.global.init:
	.type		$str$27,@object
	.size		$str$27,($str$28 - $str$27)
$str$27:
        /*0000*/ 	.byte	0x28, 0x61, 0x64, 0x64, 0x72, 0x65, 0x73, 0x73, 0x20, 0x26, 0x20, 0x6d, 0x61, 0x73, 0x6b, 0x29
        /*0010*/ 	.byte	0x20, 0x3d, 0x3d, 0x20, 0x30, 0x00
	.type		$str$28,@object
	.size		$str$28,($str$26 - $str$28)
$str$28:
        /*0016*/ 	.byte	0x2f, 0x74, 0x6d, 0x70, 0x2f, 0x63, 0x75, 0x74, 0x6c, 0x61, 0x73, 0x73, 0x5f, 0x73, 0x77, 0x65
        /*0026*/ 	.byte	0x65, 0x70, 0x5f, 0x73, 0x72, 0x63, 0x2f, 0x69, 0x6e, 0x63, 0x6c, 0x75, 0x64, 0x65, 0x2f, 0x63
        /*0036*/ 	.byte	0x75, 0x74, 0x65, 0x2f, 0x70, 0x6f, 0x69, 0x6e, 0x74, 0x65, 0x72, 0x5f, 0x66, 0x6c, 0x61, 0x67
        /*0046*/ 	.byte	0x67, 0x65, 0x64, 0x2e, 0x68, 0x70, 0x70, 0x00
	.type		$str$26,@object
	.size		$str$26,($str$25 - $str$26)
$str$26:
        /*004e*/ 	.byte	0x2f, 0x74, 0x6d, 0x70, 0x2f, 0x63, 0x75, 0x74, 0x6c, 0x61, 0x73, 0x73, 0x5f, 0x73, 0x77, 0x65
        /*005e*/ 	.byte	0x65, 0x70, 0x5f, 0x73, 0x72, 0x63, 0x2f, 0x69, 0x6e, 0x63, 0x6c, 0x75, 0x64, 0x65, 0x2f, 0x63
        /*006e*/ 	.byte	0x75, 0x74, 0x65, 0x2f, 0x61, 0x74, 0x6f, 0x6d, 0x2f, 0x63, 0x6f, 0x70, 0x79, 0x5f, 0x74, 0x72
        /*007e*/ 	.byte	0x61, 0x69, 0x74, 0x73, 0x5f, 0x73, 0x6d, 0x31, 0x30, 0x30, 0x2e, 0x68, 0x70, 0x70, 0x00
	.type		$str$25,@object
	.size		$str$25,(__unnamed_1 - $str$25)
$str$25:
        /*008d*/ 	.byte	0x28, 0x28, 0x75, 0x69, 0x6e, 0x74, 0x33, 0x32, 0x5f, 0x74, 0x28, 0x74, 0x68, 0x72, 0x65, 0x61
        /*009d*/ 	.byte	0x64, 0x49, 0x64, 0x78, 0x2e, 0x78, 0x29, 0x20, 0x2f, 0x20, 0x33, 0x32, 0x29, 0x20, 0x25, 0x20
        /*00ad*/ 	.byte	0x34, 0x29, 0x20, 0x3d, 0x3d, 0x20, 0x28, 0x28, 0x28, 0x74, 0x6d, 0x65, 0x6d, 0x5f, 0x61, 0x64
        /*00bd*/ 	.byte	0x64, 0x72, 0x20, 0x3e, 0x3e, 0x20, 0x31, 0x36, 0x29, 0x20, 0x2f, 0x20, 0x33, 0x32, 0x29, 0x20
        /*00cd*/ 	.byte	0x25, 0x20, 0x34, 0x29, 0x00
	.type		__unnamed_1,@object
	.size		__unnamed_1,(__unnamed_2 - __unnamed_1)
__unnamed_1:
        /*00d2*/ 	.byte	0x61, 0x75, 0x74, 0x6f, 0x20, 0x63, 0x75, 0x74, 0x65, 0x3a, 0x3a, 0x61, 0x73, 0x5f, 0x70, 0x6f
        /* <DEDUP_REMOVED lines=23> */
        /*0252*/ 	.byte	0x43, 0x3c, 0x32, 0x30, 0x34, 0x38, 0x3e, 0x3e, 0x3e, 0x3e, 0x5d, 0x00
	.type		__unnamed_2,@object
	.size		__unnamed_2,(.L_2 - __unnamed_2)
__unnamed_2:
        /* <DEDUP_REMOVED lines=42> */
        /*04fe*/ 	.byte	0x3e, 0x5d, 0x00
.L_2:


//--------------------- .nv.shared._ZN7cutlass13device_kernelINS_4gemm6kernel13GemmUniversalIN4cute5tupleIJiiiiEEENS1_10collective13CollectiveMmaINS1_35MainloopSm100TmaUmmaWarpSpecializedILi4ELi2ELi4ENS5_IJNS4_1CILi2EEENSA_ILi4EEENSA_ILi1EEEEEEEENS5_IJNSA_ILi256EEENSA_ILi64EEESH_EEEfNS5_IJlSD_lEEEfSJ_NS4_8TiledMMAINS4_8MMA_AtomIJNS4_23SM100_MMA_TF32_2x1SM_SSINS_10tfloat32_tESN_fLi256ELi64ELNS4_4UMMA5MajorE0ELSP_0ELNSO_7ScaleInE0ELSQ_0EEEEEENS4_6LayoutINS5_IJSD_SD_SD_EEENS5_IJNSA_ILi0EEESV_SV_EEEEENS5_IJNS4_10UnderscoreESY_SY_EEEEENS4_28SM100_TMA_2SM_LOAD_MULTICASTENS4_14ComposedLayoutINS4_7SwizzleILi3ELi4ELi3EEENS4_18smem_ptr_flag_bitsILi32EEENST_INS5_IJNSA_ILi8EEENSA_ILi32EEEEEENS5_IJS18_SD_EEEEEEEvNS4_8identityENS4_18SM100_TMA_2SM_LOADES1C_vS1D_EENS_8epilogue10collective18CollectiveEpilogueINS1G_23Sm100TmaWarpSpecializedILi4ELi2ELi16ELb1ELb0EEEJNS5_IJNSA_ILi128EEESH_SH_EEENS5_IJNST_IS1L_SD_EENST_INSA_ILi16EEESD_EEEEEfSJ_fSJ_NS1G_6fusion15FusionCallbacksIS1K_NS1R_17LinearCombinationIffffLNS_15FloatRoundStyleE2EEES1M_S1Q_JEEENS4_5SM1004TMEM4LOAD26SM100_TMEM_LOAD_32dp32b16xENS4_13SM90_TMA_LOADENS12_INS13_ILi2ELi4ELi3EEES16_NST_INS5_IJS17_S1O_EEENS5_IJS1O_SD_EEEEEEENS4_39AutoVectorizingCopyWithAssumedAlignmentILi128EEENS4_14SM90_TMA_STOREES26_S28_S28_EEEvvEEEEvNT_6ParamsE --------------------------
	.section	.nv.shared._ZN7cutlass13device_kernelINS_4gemm6kernel13GemmUniversalIN4cute5tupleIJiiiiEEENS1_10collective13CollectiveMmaINS1_35MainloopSm100TmaUmmaWarpSpecializedILi4ELi2ELi4ENS5_IJNS4_1CILi2EEENSA_ILi4EEENSA_ILi1EEEEEEEENS5_IJNSA_ILi256EEENSA_ILi64EEESH_EEEfNS5_IJlSD_lEEEfSJ_NS4_8TiledMMAINS4_8MMA_AtomIJNS4_23SM100_MMA_TF32_2x1SM_SSINS_10tfloat32_tESN_fLi256ELi64ELNS4_4UMMA5MajorE0ELSP_0ELNSO_7ScaleInE0ELSQ_0EEEEEENS4_6LayoutINS5_IJSD_SD_SD_EEENS5_IJNSA_ILi0EEESV_SV_EEEEENS5_IJNS4_10UnderscoreESY_SY_EEEEENS4_28SM100_TMA_2SM_LOAD_MULTICASTENS4_14ComposedLayoutINS4_7SwizzleILi3ELi4ELi3EEENS4_18smem_ptr_flag_bitsILi32EEENST_INS5_IJNSA_ILi8EEENSA_ILi32EEEEEENS5_IJS18_SD_EEEEEEEvNS4_8identityENS4_18SM100_TMA_2SM_LOADES1C_vS1D_EENS_8epilogue10collective18CollectiveEpilogueINS1G_23Sm100TmaWarpSpecializedILi4ELi2ELi16ELb1ELb0EEEJNS5_IJNSA_ILi128EEESH_SH_EEENS5_IJNST_IS1L_SD_EENST_INSA_ILi16EEESD_EEEEEfSJ_fSJ_NS1G_6fusion15FusionCallbacksIS1K_NS1R_17LinearCombinationIffffLNS_15FloatRoundStyleE2EEES1M_S1Q_JEEENS4_5SM1004TMEM4LOAD26SM100_TMEM_LOAD_32dp32b16xENS4_13SM90_TMA_LOADENS12_INS13_ILi2ELi4ELi3EEES16_NST_INS5_IJS17_S1O_EEENS5_IJS1O_SD_EEEEEEENS4_39AutoVectorizingCopyWithAssumedAlignmentILi128EEENS4_14SM90_TMA_STOREES26_S28_S28_EEEvvEEEEvNT_6ParamsE,"aw",@nobits
	.sectionflags	@""
	.align	16
	.zero		1024


//--------------------- .nv.shared.reserved.0     --------------------------
	.section	.nv.shared.reserved.0,"aw",@nobits
	.weak		__nv_reservedSMEM_offset_0_alias
	.size		__nv_reservedSMEM_offset_0_alias, 0, 64
	.other		__nv_reservedSMEM_offset_0_alias,@"STO_CUDA_RESERVED_SHARED STV_DEFAULT"
__nv_reservedSMEM_offset_0_alias:
	.zero		0
.nv.shared.reserved.0:
	.zero		64
	.weak		__nv_reservedSMEM_tcgen05_partition
	.type		__nv_reservedSMEM_tcgen05_partition,@object
	.size		__nv_reservedSMEM_tcgen05_partition,(.L_0 - __nv_reservedSMEM_tcgen05_partition)
__nv_reservedSMEM_tcgen05_partition:
	.zero		32
.L_0:


//--------------------- .nv.global                --------------------------
	.section	.nv.global,"aw",@nobits
.nv.global:
	.type		_ZN40_INTERNAL_cf76037f_4_k_cu_ad51ba5f_279994cute1_E,@object
	.size		_ZN40_INTERNAL_cf76037f_4_k_cu_ad51ba5f_279994cute1_E,(_ZN40_INTERNAL_cf76037f_4_k_cu_ad51ba5f_279994cuda3std3__45__cpo6cbeginE - _ZN40_INTERNAL_cf76037f_4_k_cu_ad51ba5f_279994cute1_E)
_ZN40_INTERNAL_cf76037f_4_k_cu_ad51ba5f_279994cute1_E:
	.zero		1
	.type		_ZN40_INTERNAL_cf76037f_4_k_cu_ad51ba5f_279994cuda3std3__45__cpo6cbeginE,@object
	.size		_ZN40_INTERNAL_cf76037f_4_k_cu_ad51ba5f_279994cuda3std3__45__cpo6cbeginE,(_ZN40_INTERNAL_cf76037f_4_k_cu_ad51ba5f_279994cuda3std3__48in_placeE - _ZN40_INTERNAL_cf76037f_4_k_cu_ad51ba5f_279994cuda3std3__45__cpo6cbeginE)
_ZN40_INTERNAL_cf76037f_4_k_cu_ad51ba5f_279994cuda3std3__45__cpo6cbeginE:
	.zero		1
	.type		_ZN40_INTERNAL_cf76037f_4_k_cu_ad51ba5f_279994cuda3std3__48in_placeE,@object
	.size		_ZN40_INTERNAL_cf76037f_4_k_cu_ad51ba5f_279994cuda3std3__48in_placeE,(_ZN40_INTERNAL_cf76037f_4_k_cu_ad51ba5f_279994cuda3std6ranges3__45__cpo9iter_moveE - _ZN40_INTERNAL_cf76037f_4_k_cu_ad51ba5f_279994cuda3std3__48in_placeE)
_ZN40_INTERNAL_cf76037f_4_k_cu_ad51ba5f_279994cuda3std3__48in_placeE:
	.zero		1
	.type		_ZN40_INTERNAL_cf76037f_4_k_cu_ad51ba5f_279994cuda3std6ranges3__45__cpo9iter_moveE,@object
	.size		_ZN40_INTERNAL_cf76037f_4_k_cu_ad51ba5f_279994cuda3std6ranges3__45__cpo9iter_moveE,(_ZN40_INTERNAL_cf76037f_4_k_cu_ad51ba5f_279994cuda3std3__45__cpo5beginE - _ZN40_INTERNAL_cf76037f_4_k_cu_ad51ba5f_279994cuda3std6ranges3__45__cpo9iter_moveE)
_ZN40_INTERNAL_cf76037f_4_k_cu_ad51ba5f_279994cuda3std6ranges3__45__cpo9iter_moveE:
	.zero		1
	.type		_ZN40_INTERNAL_cf76037f_4_k_cu_ad51ba5f_279994cuda3std3__45__cpo5beginE,@object
	.size		_ZN40_INTERNAL_cf76037f_4_k_cu_ad51ba5f_279994cuda3std3__45__cpo5beginE,(_ZN40_INTERNAL_cf76037f_4_k_cu_ad51ba5f_279994cuda3std3__442_GLOBAL__N__cf76037f_4_k_cu_ad51ba5f_279996ignoreE - _ZN40_INTERNAL_cf76037f_4_k_cu_ad51ba5f_279994cuda3std3__45__cpo5beginE)
_ZN40_INTERNAL_cf76037f_4_k_cu_ad51ba5f_279994cuda3std3__45__cpo5beginE:
	.zero		1
	.type		_ZN40_INTERNAL_cf76037f_4_k_cu_ad51ba5f_279994cuda3std3__442_GLOBAL__N__cf76037f_4_k_cu_ad51ba5f_279996ignoreE,@object
	.size		_ZN40_INTERNAL_cf76037f_4_k_cu_ad51ba5f_279994cuda3std3__442_GLOBAL__N__cf76037f_4_k_cu_ad51ba5f_279996ignoreE,(_ZN40_INTERNAL_cf76037f_4_k_cu_ad51ba5f_279994cute7productE - _ZN40_INTERNAL_cf76037f_4_k_cu_ad51ba5f_279994cuda3std3__442_GLOBAL__N__cf76037f_4_k_cu_ad51ba5f_279996ignoreE)
_ZN40_INTERNAL_cf76037f_4_k_cu_ad51ba5f_279994cuda3std3__442_GLOBAL__N__cf76037f_4_k_cu_ad51ba5f_279996ignoreE:
	.zero		1
	.type		_ZN40_INTERNAL_cf76037f_4_k_cu_ad51ba5f_279994cute7productE,@object
	.size		_ZN40_INTERNAL_cf76037f_4_k_cu_ad51ba5f_279994cute7productE,(_ZN40_INTERNAL_cf76037f_4_k_cu_ad51ba5f_279994cuda3std3__45__cpo3endE - _ZN40_INTERNAL_cf76037f_4_k_cu_ad51ba5f_279994cute7productE)
_ZN40_INTERNAL_cf76037f_4_k_cu_ad51ba5f_279994cute7productE:
	.zero		1
	.type		_ZN40_INTERNAL_cf76037f_4_k_cu_ad51ba5f_279994cuda3std3__45__cpo3endE,@object
	.size		_ZN40_INTERNAL_cf76037f_4_k_cu_ad51ba5f_279994cuda3std3__45__cpo3endE,(_ZN40_INTERNAL_cf76037f_4_k_cu_ad51ba5f_279994cuda3std3__419piecewise_constructE - _ZN40_INTERNAL_cf76037f_4_k_cu_ad51ba5f_279994cuda3std3__45__cpo3endE)
_ZN40_INTERNAL_cf76037f_4_k_cu_ad51ba5f_279994cuda3std3__45__cpo3endE:
	.zero		1
	.type		_ZN40_INTERNAL_cf76037f_4_k_cu_ad51ba5f_279994cuda3std3__419piecewise_constructE,@object
	.size		_ZN40_INTERNAL_cf76037f_4_k_cu_ad51ba5f_279994cuda3std3__419piecewise_constructE,(_ZN40_INTERNAL_cf76037f_4_k_cu_ad51ba5f_279994cuda3std3__45__cpo4cendE - _ZN40_INTERNAL_cf76037f_4_k_cu_ad51ba5f_279994cuda3std3__419piecewise_constructE)
_ZN40_INTERNAL_cf76037f_4_k_cu_ad51ba5f_279994cuda3std3__419piecewise_constructE:
	.zero		1
	.type		_ZN40_INTERNAL_cf76037f_4_k_cu_ad51ba5f_279994cuda3std3__45__cpo4cendE,@object
	.size		_ZN40_INTERNAL_cf76037f_4_k_cu_ad51ba5f_279994cuda3std3__45__cpo4cendE,(_ZN40_INTERNAL_cf76037f_4_k_cu_ad51ba5f_279994cuda3std6ranges3__45__cpo4swapE - _ZN40_INTERNAL_cf76037f_4_k_cu_ad51ba5f_279994cuda3std3__45__cpo4cendE)
_ZN40_INTERNAL_cf76037f_4_k_cu_ad51ba5f_279994cuda3std3__45__cpo4cendE:
	.zero		1
	.type		_ZN40_INTERNAL_cf76037f_4_k_cu_ad51ba5f_279994cuda3std6ranges3__45__cpo4swapE,@object
	.size		_ZN40_INTERNAL_cf76037f_4_k_cu_ad51ba5f_279994cuda3std6ranges3__45__cpo4swapE,(.L_10 - _ZN40_INTERNAL_cf76037f_4_k_cu_ad51ba5f_279994cuda3std6ranges3__45__cpo4swapE)
_ZN40_INTERNAL_cf76037f_4_k_cu_ad51ba5f_279994cuda3std6ranges3__45__cpo4swapE:
	.zero		1
.L_10:


//--------------------- .nv.constant0._ZN7cutlass13device_kernelINS_4gemm6kernel13GemmUniversalIN4cute5tupleIJiiiiEEENS1_10collective13CollectiveMmaINS1_35MainloopSm100TmaUmmaWarpSpecializedILi4ELi2ELi4ENS5_IJNS4_1CILi2EEENSA_ILi4EEENSA_ILi1EEEEEEEENS5_IJNSA_ILi256EEENSA_ILi64EEESH_EEEfNS5_IJlSD_lEEEfSJ_NS4_8TiledMMAINS4_8MMA_AtomIJNS4_23SM100_MMA_TF32_2x1SM_SSINS_10tfloat32_tESN_fLi256ELi64ELNS4_4UMMA5MajorE0ELSP_0ELNSO_7ScaleInE0ELSQ_0EEEEEENS4_6LayoutINS5_IJSD_SD_SD_EEENS5_IJNSA_ILi0EEESV_SV_EEEEENS5_IJNS4_10UnderscoreESY_SY_EEEEENS4_28SM100_TMA_2SM_LOAD_MULTICASTENS4_14ComposedLayoutINS4_7SwizzleILi3ELi4ELi3EEENS4_18smem_ptr_flag_bitsILi32EEENST_INS5_IJNSA_ILi8EEENSA_ILi32EEEEEENS5_IJS18_SD_EEEEEEEvNS4_8identityENS4_18SM100_TMA_2SM_LOADES1C_vS1D_EENS_8epilogue10collective18CollectiveEpilogueINS1G_23Sm100TmaWarpSpecializedILi4ELi2ELi16ELb1ELb0EEEJNS5_IJNSA_ILi128EEESH_SH_EEENS5_IJNST_IS1L_SD_EENST_INSA_ILi16EEESD_EEEEEfSJ_fSJ_NS1G_6fusion15FusionCallbacksIS1K_NS1R_17LinearCombinationIffffLNS_15FloatRoundStyleE2EEES1M_S1Q_JEEENS4_5SM1004TMEM4LOAD26SM100_TMEM_LOAD_32dp32b16xENS4_13SM90_TMA_LOADENS12_INS13_ILi2ELi4ELi3EEES16_NST_INS5_IJS17_S1O_EEENS5_IJS1O_SD_EEEEEEENS4_39AutoVectorizingCopyWithAssumedAlignmentILi128EEENS4_14SM90_TMA_STOREES26_S28_S28_EEEvvEEEEvNT_6ParamsE --------------------------
	.section	.nv.constant0._ZN7cutlass13device_kernelINS_4gemm6kernel13GemmUniversalIN4cute5tupleIJiiiiEEENS1_10collective13CollectiveMmaINS1_35MainloopSm100TmaUmmaWarpSpecializedILi4ELi2ELi4ENS5_IJNS4_1CILi2EEENSA_ILi4EEENSA_ILi1EEEEEEEENS5_IJNSA_ILi256EEENSA_ILi64EEESH_EEEfNS5_IJlSD_lEEEfSJ_NS4_8TiledMMAINS4_8MMA_AtomIJNS4_23SM100_MMA_TF32_2x1SM_SSINS_10tfloat32_tESN_fLi256ELi64ELNS4_4UMMA5MajorE0ELSP_0ELNSO_7ScaleInE0ELSQ_0EEEEEENS4_6LayoutINS5_IJSD_SD_SD_EEENS5_IJNSA_ILi0EEESV_SV_EEEEENS5_IJNS4_10UnderscoreESY_SY_EEEEENS4_28SM100_TMA_2SM_LOAD_MULTICASTENS4_14ComposedLayoutINS4_7SwizzleILi3ELi4ELi3EEENS4_18smem_ptr_flag_bitsILi32EEENST_INS5_IJNSA_ILi8EEENSA_ILi32EEEEEENS5_IJS18_SD_EEEEEEEvNS4_8identityENS4_18SM100_TMA_2SM_LOADES1C_vS1D_EENS_8epilogue10collective18CollectiveEpilogueINS1G_23Sm100TmaWarpSpecializedILi4ELi2ELi16ELb1ELb0EEEJNS5_IJNSA_ILi128EEESH_SH_EEENS5_IJNST_IS1L_SD_EENST_INSA_ILi16EEESD_EEEEEfSJ_fSJ_NS1G_6fusion15FusionCallbacksIS1K_NS1R_17LinearCombinationIffffLNS_15FloatRoundStyleE2EEES1M_S1Q_JEEENS4_5SM1004TMEM4LOAD26SM100_TMEM_LOAD_32dp32b16xENS4_13SM90_TMA_LOADENS12_INS13_ILi2ELi4ELi3EEES16_NST_INS5_IJS17_S1O_EEENS5_IJS1O_SD_EEEEEEENS4_39AutoVectorizingCopyWithAssumedAlignmentILi128EEENS4_14SM90_TMA_STOREES26_S28_S28_EEEvvEEEEvNT_6ParamsE,"a",@progbits
	.sectionflags	@""
	.align	4
.nv.constant0._ZN7cutlass13device_kernelINS_4gemm6kernel13GemmUniversalIN4cute5tupleIJiiiiEEENS1_10collective13CollectiveMmaINS1_35MainloopSm100TmaUmmaWarpSpecializedILi4ELi2ELi4ENS5_IJNS4_1CILi2EEENSA_ILi4EEENSA_ILi1EEEEEEEENS5_IJNSA_ILi256EEENSA_ILi64EEESH_EEEfNS5_IJlSD_lEEEfSJ_NS4_8TiledMMAINS4_8MMA_AtomIJNS4_23SM100_MMA_TF32_2x1SM_SSINS_10tfloat32_tESN_fLi256ELi64ELNS4_4UMMA5MajorE0ELSP_0ELNSO_7ScaleInE0ELSQ_0EEEEEENS4_6LayoutINS5_IJSD_SD_SD_EEENS5_IJNSA_ILi0EEESV_SV_EEEEENS5_IJNS4_10UnderscoreESY_SY_EEEEENS4_28SM100_TMA_2SM_LOAD_MULTICASTENS4_14ComposedLayoutINS4_7SwizzleILi3ELi4ELi3EEENS4_18smem_ptr_flag_bitsILi32EEENST_INS5_IJNSA_ILi8EEENSA_ILi32EEEEEENS5_IJS18_SD_EEEEEEEvNS4_8identityENS4_18SM100_TMA_2SM_LOADES1C_vS1D_EENS_8epilogue10collective18CollectiveEpilogueINS1G_23Sm100TmaWarpSpecializedILi4ELi2ELi16ELb1ELb0EEEJNS5_IJNSA_ILi128EEESH_SH_EEENS5_IJNST_IS1L_SD_EENST_INSA_ILi16EEESD_EEEEEfSJ_fSJ_NS1G_6fusion15FusionCallbacksIS1K_NS1R_17LinearCombinationIffffLNS_15FloatRoundStyleE2EEES1M_S1Q_JEEENS4_5SM1004TMEM4LOAD26SM100_TMEM_LOAD_32dp32b16xENS4_13SM90_TMA_LOADENS12_INS13_ILi2ELi4ELi3EEES16_NST_INS5_IJS17_S1O_EEENS5_IJS1O_SD_EEEEEEENS4_39AutoVectorizingCopyWithAssumedAlignmentILi128EEENS4_14SM90_TMA_STOREES26_S28_S28_EEEvvEEEEvNT_6ParamsE:
	.zero		2944


//--------------------- SYMBOLS --------------------------

	.type		.nv.reservedSmem.offset0,@object
	.size		.nv.reservedSmem.offset0,0x4
	.type		.nv.reservedSmem.cap,@object
	.size		.nv.reservedSmem.cap,0x4
	.type		__assertfail,@function
